//
// Generated by NVIDIA NVVM Compiler
//
// Compiler Build ID: CL-36424714
// Cuda compilation tools, release 13.0, V13.0.88
// Based on NVVM 20.0.0
//

.version 9.0
.target sm_100
.address_size 64

	// .globl	_Z16mem_kernel_setupP17curandStateXORWOW
.extern .func  (.param .b32 func_retval0) vprintf
(
	.param .b64 vprintf_param_0,
	.param .b64 vprintf_param_1
)
;
.global .align 4 .b8 precalc_xorwow_matrix[102400];
.global .align 4 .b8 precalc_xorwow_offset_matrix[102400];
.global .align 4 .b8 mrg32k3aM1[2304];
.global .align 4 .b8 mrg32k3aM2[2304];
.global .align 4 .b8 mrg32k3aM1SubSeq[2016];
.global .align 4 .b8 mrg32k3aM2SubSeq[2016];
.global .align 4 .b8 mrg32k3aM1Seq[2304];
.global .align 4 .b8 mrg32k3aM2Seq[2304];
.const .align 8 .b8 __cr_lgamma_table[72];
.global .align 1 .b8 $str[61] = {109, 101, 109, 95, 107, 101, 114, 110, 101, 108, 95, 112, 114, 111, 99, 101, 115, 115, 58, 32, 77, 101, 109, 111, 114, 121, 32, 114, 101, 103, 105, 111, 110, 32, 98, 121, 32, 105, 110, 100, 101, 120, 32, 37, 100, 32, 111, 117, 116, 32, 111, 102, 32, 98, 111, 117, 110, 100, 115, 10};
.global .align 1 .b8 $str$1[70] = {109, 101, 109, 95, 107, 101, 114, 110, 101, 108, 95, 112, 114, 111, 99, 101, 115, 115, 58, 32, 84, 114, 121, 105, 110, 103, 32, 116, 111, 32, 97, 99, 99, 101, 115, 115, 32, 105, 110, 118, 97, 108, 105, 100, 32, 109, 101, 109, 111, 114, 121, 32, 98, 108, 111, 99, 107, 32, 105, 110, 100, 101, 120, 32, 61, 32, 37, 100, 10};

.visible .entry _Z16mem_kernel_setupP17curandStateXORWOW(
	.param .u64 .ptr .align 1 _Z16mem_kernel_setupP17curandStateXORWOW_param_0
)
{
	.reg .pred 	%p<24>;
	.reg .b32 	%r<403>;
	.reg .b64 	%rd<18>;

	ld.param.u64 	%rd8, [_Z16mem_kernel_setupP17curandStateXORWOW_param_0];
	cvta.to.global.u64 	%rd9, %rd8;
	mov.u32 	%r182, %tid.x;
	cvt.u64.u32 	%rd17, %r182;
	mul.wide.u32 	%rd10, %r182, 48;
	add.s64 	%rd2, %rd9, %rd10;
	mov.b32 	%r183, 1902464434;
	mov.b32 	%r184, 1140874421;
	st.global.v2.u32 	[%rd2], {%r184, %r183};
	mov.b32 	%r185, -123459836;
	mov.b32 	%r186, 2140394872;
	st.global.v2.u32 	[%rd2+8], {%r186, %r185};
	mov.b32 	%r187, 1784790966;
	mov.b32 	%r188, -589760388;
	st.global.v2.u32 	[%rd2+16], {%r188, %r187};
	setp.eq.s32 	%p1, %r182, 0;
	@%p1 bra 	$L__BB0_42;
	mov.b32 	%r309, 0;
	mov.u64 	%rd12, precalc_xorwow_matrix;
$L__BB0_2:
	and.b64  	%rd4, %rd17, 3;
	setp.eq.s64 	%p2, %rd4, 0;
	@%p2 bra 	$L__BB0_41;
	mul.wide.u32 	%rd11, %r309, 3200;
	add.s64 	%rd5, %rd12, %rd11;
	cvt.u32.u64 	%r2, %rd4;
	mov.b32 	%r310, 0;
$L__BB0_4:
	mov.b32 	%r323, 0;
	mov.u32 	%r324, %r323;
	mov.u32 	%r325, %r323;
	mov.u32 	%r326, %r323;
	mov.u32 	%r327, %r323;
	mov.u32 	%r316, %r323;
$L__BB0_5:
	mul.wide.u32 	%rd13, %r316, 4;
	add.s64 	%rd14, %rd2, %rd13;
	ld.global.u32 	%r10, [%rd14+4];
	shl.b32 	%r11, %r316, 5;
	mov.b32 	%r322, 0;
$L__BB0_6:
	.pragma "nounroll";
	shr.u32 	%r193, %r10, %r322;
	and.b32  	%r194, %r193, 1;
	setp.eq.b32 	%p3, %r194, 1;
	not.pred 	%p4, %p3;
	add.s32 	%r195, %r11, %r322;
	mul.lo.s32 	%r196, %r195, 5;
	mul.wide.u32 	%rd15, %r196, 4;
	add.s64 	%rd6, %rd5, %rd15;
	@%p4 bra 	$L__BB0_8;
	ld.global.u32 	%r197, [%rd6];
	xor.b32  	%r327, %r327, %r197;
	ld.global.u32 	%r198, [%rd6+4];
	xor.b32  	%r326, %r326, %r198;
	ld.global.u32 	%r199, [%rd6+8];
	xor.b32  	%r325, %r325, %r199;
	ld.global.u32 	%r200, [%rd6+12];
	xor.b32  	%r324, %r324, %r200;
	ld.global.u32 	%r201, [%rd6+16];
	xor.b32  	%r323, %r323, %r201;
$L__BB0_8:
	and.b32  	%r203, %r193, 2;
	setp.eq.s32 	%p5, %r203, 0;
	@%p5 bra 	$L__BB0_10;
	ld.global.u32 	%r204, [%rd6+20];
	xor.b32  	%r327, %r327, %r204;
	ld.global.u32 	%r205, [%rd6+24];
	xor.b32  	%r326, %r326, %r205;
	ld.global.u32 	%r206, [%rd6+28];
	xor.b32  	%r325, %r325, %r206;
	ld.global.u32 	%r207, [%rd6+32];
	xor.b32  	%r324, %r324, %r207;
	ld.global.u32 	%r208, [%rd6+36];
	xor.b32  	%r323, %r323, %r208;
$L__BB0_10:
	and.b32  	%r210, %r193, 4;
	setp.eq.s32 	%p6, %r210, 0;
	@%p6 bra 	$L__BB0_12;
	ld.global.u32 	%r211, [%rd6+40];
	xor.b32  	%r327, %r327, %r211;
	ld.global.u32 	%r212, [%rd6+44];
	xor.b32  	%r326, %r326, %r212;
	ld.global.u32 	%r213, [%rd6+48];
	xor.b32  	%r325, %r325, %r213;
	ld.global.u32 	%r214, [%rd6+52];
	xor.b32  	%r324, %r324, %r214;
	ld.global.u32 	%r215, [%rd6+56];
	xor.b32  	%r323, %r323, %r215;
$L__BB0_12:
	and.b32  	%r217, %r193, 8;
	setp.eq.s32 	%p7, %r217, 0;
	@%p7 bra 	$L__BB0_14;
	ld.global.u32 	%r218, [%rd6+60];
	xor.b32  	%r327, %r327, %r218;
	ld.global.u32 	%r219, [%rd6+64];
	xor.b32  	%r326, %r326, %r219;
	ld.global.u32 	%r220, [%rd6+68];
	xor.b32  	%r325, %r325, %r220;
	ld.global.u32 	%r221, [%rd6+72];
	xor.b32  	%r324, %r324, %r221;
	ld.global.u32 	%r222, [%rd6+76];
	xor.b32  	%r323, %r323, %r222;
$L__BB0_14:
	and.b32  	%r224, %r193, 16;
	setp.eq.s32 	%p8, %r224, 0;
	@%p8 bra 	$L__BB0_16;
	ld.global.u32 	%r225, [%rd6+80];
	xor.b32  	%r327, %r327, %r225;
	ld.global.u32 	%r226, [%rd6+84];
	xor.b32  	%r326, %r326, %r226;
	ld.global.u32 	%r227, [%rd6+88];
	xor.b32  	%r325, %r325, %r227;
	ld.global.u32 	%r228, [%rd6+92];
	xor.b32  	%r324, %r324, %r228;
	ld.global.u32 	%r229, [%rd6+96];
	xor.b32  	%r323, %r323, %r229;
$L__BB0_16:
	and.b32  	%r231, %r193, 32;
	setp.eq.s32 	%p9, %r231, 0;
	@%p9 bra 	$L__BB0_18;
	ld.global.u32 	%r232, [%rd6+100];
	xor.b32  	%r327, %r327, %r232;
	ld.global.u32 	%r233, [%rd6+104];
	xor.b32  	%r326, %r326, %r233;
	ld.global.u32 	%r234, [%rd6+108];
	xor.b32  	%r325, %r325, %r234;
	ld.global.u32 	%r235, [%rd6+112];
	xor.b32  	%r324, %r324, %r235;
	ld.global.u32 	%r236, [%rd6+116];
	xor.b32  	%r323, %r323, %r236;
$L__BB0_18:
	and.b32  	%r238, %r193, 64;
	setp.eq.s32 	%p10, %r238, 0;
	@%p10 bra 	$L__BB0_20;
	ld.global.u32 	%r239, [%rd6+120];
	xor.b32  	%r327, %r327, %r239;
	ld.global.u32 	%r240, [%rd6+124];
	xor.b32  	%r326, %r326, %r240;
	ld.global.u32 	%r241, [%rd6+128];
	xor.b32  	%r325, %r325, %r241;
	ld.global.u32 	%r242, [%rd6+132];
	xor.b32  	%r324, %r324, %r242;
	ld.global.u32 	%r243, [%rd6+136];
	xor.b32  	%r323, %r323, %r243;
$L__BB0_20:
	and.b32  	%r245, %r193, 128;
	setp.eq.s32 	%p11, %r245, 0;
	@%p11 bra 	$L__BB0_22;
	ld.global.u32 	%r246, [%rd6+140];
	xor.b32  	%r327, %r327, %r246;
	ld.global.u32 	%r247, [%rd6+144];
	xor.b32  	%r326, %r326, %r247;
	ld.global.u32 	%r248, [%rd6+148];
	xor.b32  	%r325, %r325, %r248;
	ld.global.u32 	%r249, [%rd6+152];
	xor.b32  	%r324, %r324, %r249;
	ld.global.u32 	%r250, [%rd6+156];
	xor.b32  	%r323, %r323, %r250;
$L__BB0_22:
	and.b32  	%r252, %r193, 256;
	setp.eq.s32 	%p12, %r252, 0;
	@%p12 bra 	$L__BB0_24;
	ld.global.u32 	%r253, [%rd6+160];
	xor.b32  	%r327, %r327, %r253;
	ld.global.u32 	%r254, [%rd6+164];
	xor.b32  	%r326, %r326, %r254;
	ld.global.u32 	%r255, [%rd6+168];
	xor.b32  	%r325, %r325, %r255;
	ld.global.u32 	%r256, [%rd6+172];
	xor.b32  	%r324, %r324, %r256;
	ld.global.u32 	%r257, [%rd6+176];
	xor.b32  	%r323, %r323, %r257;
$L__BB0_24:
	and.b32  	%r259, %r193, 512;
	setp.eq.s32 	%p13, %r259, 0;
	@%p13 bra 	$L__BB0_26;
	ld.global.u32 	%r260, [%rd6+180];
	xor.b32  	%r327, %r327, %r260;
	ld.global.u32 	%r261, [%rd6+184];
	xor.b32  	%r326, %r326, %r261;
	ld.global.u32 	%r262, [%rd6+188];
	xor.b32  	%r325, %r325, %r262;
	ld.global.u32 	%r263, [%rd6+192];
	xor.b32  	%r324, %r324, %r263;
	ld.global.u32 	%r264, [%rd6+196];
	xor.b32  	%r323, %r323, %r264;
$L__BB0_26:
	and.b32  	%r266, %r193, 1024;
	setp.eq.s32 	%p14, %r266, 0;
	@%p14 bra 	$L__BB0_28;
	ld.global.u32 	%r267, [%rd6+200];
	xor.b32  	%r327, %r327, %r267;
	ld.global.u32 	%r268, [%rd6+204];
	xor.b32  	%r326, %r326, %r268;
	ld.global.u32 	%r269, [%rd6+208];
	xor.b32  	%r325, %r325, %r269;
	ld.global.u32 	%r270, [%rd6+212];
	xor.b32  	%r324, %r324, %r270;
	ld.global.u32 	%r271, [%rd6+216];
	xor.b32  	%r323, %r323, %r271;
$L__BB0_28:
	and.b32  	%r273, %r193, 2048;
	setp.eq.s32 	%p15, %r273, 0;
	@%p15 bra 	$L__BB0_30;
	ld.global.u32 	%r274, [%rd6+220];
	xor.b32  	%r327, %r327, %r274;
	ld.global.u32 	%r275, [%rd6+224];
	xor.b32  	%r326, %r326, %r275;
	ld.global.u32 	%r276, [%rd6+228];
	xor.b32  	%r325, %r325, %r276;
	ld.global.u32 	%r277, [%rd6+232];
	xor.b32  	%r324, %r324, %r277;
	ld.global.u32 	%r278, [%rd6+236];
	xor.b32  	%r323, %r323, %r278;
$L__BB0_30:
	and.b32  	%r280, %r193, 4096;
	setp.eq.s32 	%p16, %r280, 0;
	@%p16 bra 	$L__BB0_32;
	ld.global.u32 	%r281, [%rd6+240];
	xor.b32  	%r327, %r327, %r281;
	ld.global.u32 	%r282, [%rd6+244];
	xor.b32  	%r326, %r326, %r282;
	ld.global.u32 	%r283, [%rd6+248];
	xor.b32  	%r325, %r325, %r283;
	ld.global.u32 	%r284, [%rd6+252];
	xor.b32  	%r324, %r324, %r284;
	ld.global.u32 	%r285, [%rd6+256];
	xor.b32  	%r323, %r323, %r285;
$L__BB0_32:
	and.b32  	%r287, %r193, 8192;
	setp.eq.s32 	%p17, %r287, 0;
	@%p17 bra 	$L__BB0_34;
	ld.global.u32 	%r288, [%rd6+260];
	xor.b32  	%r327, %r327, %r288;
	ld.global.u32 	%r289, [%rd6+264];
	xor.b32  	%r326, %r326, %r289;
	ld.global.u32 	%r290, [%rd6+268];
	xor.b32  	%r325, %r325, %r290;
	ld.global.u32 	%r291, [%rd6+272];
	xor.b32  	%r324, %r324, %r291;
	ld.global.u32 	%r292, [%rd6+276];
	xor.b32  	%r323, %r323, %r292;
$L__BB0_34:
	and.b32  	%r294, %r193, 16384;
	setp.eq.s32 	%p18, %r294, 0;
	@%p18 bra 	$L__BB0_36;
	ld.global.u32 	%r295, [%rd6+280];
	xor.b32  	%r327, %r327, %r295;
	ld.global.u32 	%r296, [%rd6+284];
	xor.b32  	%r326, %r326, %r296;
	ld.global.u32 	%r297, [%rd6+288];
	xor.b32  	%r325, %r325, %r297;
	ld.global.u32 	%r298, [%rd6+292];
	xor.b32  	%r324, %r324, %r298;
	ld.global.u32 	%r299, [%rd6+296];
	xor.b32  	%r323, %r323, %r299;
$L__BB0_36:
	and.b32  	%r301, %r193, 32768;
	setp.eq.s32 	%p19, %r301, 0;
	@%p19 bra 	$L__BB0_38;
	ld.global.u32 	%r302, [%rd6+300];
	xor.b32  	%r327, %r327, %r302;
	ld.global.u32 	%r303, [%rd6+304];
	xor.b32  	%r326, %r326, %r303;
	ld.global.u32 	%r304, [%rd6+308];
	xor.b32  	%r325, %r325, %r304;
	ld.global.u32 	%r305, [%rd6+312];
	xor.b32  	%r324, %r324, %r305;
	ld.global.u32 	%r306, [%rd6+316];
	xor.b32  	%r323, %r323, %r306;
$L__BB0_38:
	add.s32 	%r322, %r322, 16;
	setp.ne.s32 	%p20, %r322, 32;
	@%p20 bra 	$L__BB0_6;
	mad.lo.s32 	%r307, %r316, -31, %r11;
	add.s32 	%r316, %r307, 1;
	setp.ne.s32 	%p21, %r316, 5;
	@%p21 bra 	$L__BB0_5;
	st.global.u32 	[%rd2+4], %r327;
	st.global.u32 	[%rd2+8], %r326;
	st.global.u32 	[%rd2+12], %r325;
	st.global.u32 	[%rd2+16], %r324;
	st.global.u32 	[%rd2+20], %r323;
	add.s32 	%r310, %r310, 1;
	setp.lt.u32 	%p22, %r310, %r2;
	@%p22 bra 	$L__BB0_4;
$L__BB0_41:
	shr.u64 	%rd7, %rd17, 2;
	add.s32 	%r309, %r309, 1;
	setp.gt.u64 	%p23, %rd17, 3;
	mov.u64 	%rd17, %rd7;
	@%p23 bra 	$L__BB0_2;
$L__BB0_42:
	mov.b32 	%r308, 0;
	st.global.v2.u32 	[%rd2+24], {%r308, %r308};
	st.global.u32 	[%rd2+32], %r308;
	mov.b64 	%rd16, 0;
	st.global.u64 	[%rd2+40], %rd16;
	ret;

}
	// .globl	_Z18mem_kernel_processP17curandStateXORWOWP14mem_test_blockii
.visible .entry _Z18mem_kernel_processP17curandStateXORWOWP14mem_test_blockii(
	.param .u64 .ptr .align 1 _Z18mem_kernel_processP17curandStateXORWOWP14mem_test_blockii_param_0,
	.param .u64 .ptr .align 1 _Z18mem_kernel_processP17curandStateXORWOWP14mem_test_blockii_param_1,
	.param .u32 _Z18mem_kernel_processP17curandStateXORWOWP14mem_test_blockii_param_2,
	.param .u32 _Z18mem_kernel_processP17curandStateXORWOWP14mem_test_blockii_param_3
)
{
	.local .align 8 .b8 	__local_depot1[8];
	.reg .b64 	%SP;
	.reg .b64 	%SPL;
	.reg .pred 	%p<4>;
	.reg .b32 	%r<25>;
	.reg .b32 	%f<6>;
	.reg .b64 	%rd<19>;
	.reg .b64 	%fd<5>;

	mov.u64 	%SPL, __local_depot1;
	cvta.local.u64 	%SP, %SPL;
	ld.param.u64 	%rd3, [_Z18mem_kernel_processP17curandStateXORWOWP14mem_test_blockii_param_0];
	ld.param.u64 	%rd4, [_Z18mem_kernel_processP17curandStateXORWOWP14mem_test_blockii_param_1];
	ld.param.u32 	%r5, [_Z18mem_kernel_processP17curandStateXORWOWP14mem_test_blockii_param_2];
	ld.param.u32 	%r4, [_Z18mem_kernel_processP17curandStateXORWOWP14mem_test_blockii_param_3];
	add.u64 	%rd5, %SP, 0;
	add.u64 	%rd1, %SPL, 0;
	mov.u32 	%r6, %tid.x;
	mov.u32 	%r7, %ntid.x;
	mov.u32 	%r8, %ctaid.x;
	mad.lo.s32 	%r1, %r7, %r8, %r6;
	rem.s32 	%r2, %r1, %r5;
	setp.gt.s32 	%p1, %r5, -1;
	@%p1 bra 	$L__BB1_2;
	st.local.u32 	[%rd1], %r2;
	mov.u64 	%rd6, $str;
	cvta.global.u64 	%rd7, %rd6;
	{ // callseq 0, 0
	.param .b64 param0;
	st.param.b64 	[param0], %rd7;
	.param .b64 param1;
	st.param.b64 	[param1], %rd5;
	.param .b32 retval0;
	call.uni (retval0), 
	vprintf, 
	(
	param0, 
	param1
	);
	ld.param.b32 	%r9, [retval0];
	} // callseq 0
	bra.uni 	$L__BB1_5;
$L__BB1_2:
	cvta.to.global.u64 	%rd9, %rd4;
	mul.wide.s32 	%rd10, %r2, 32;
	add.s64 	%rd11, %rd9, %rd10;
	add.s64 	%rd2, %rd11, 16;
	setp.lt.s32 	%p2, %r4, 1;
	@%p2 bra 	$L__BB1_5;
	ld.global.u64 	%rd12, [%rd2];
	cvta.to.global.u64 	%rd13, %rd3;
	mul.wide.s32 	%rd14, %r1, 48;
	add.s64 	%rd15, %rd13, %rd14;
	ld.global.v2.u32 	{%r11, %r12}, [%rd15];
	ld.global.u32 	%r13, [%rd15+20];
	shr.u32 	%r14, %r12, 2;
	xor.b32  	%r15, %r14, %r12;
	shl.b32 	%r16, %r13, 4;
	shl.b32 	%r17, %r15, 1;
	xor.b32  	%r18, %r16, %r17;
	xor.b32  	%r19, %r18, %r13;
	xor.b32  	%r20, %r19, %r15;
	add.s32 	%r21, %r11, %r20;
	add.s32 	%r22, %r21, 362437;
	cvt.rn.f32.u32 	%f1, %r22;
	fma.rn.f32 	%f2, %f1, 0f2F800000, 0f2F000000;
	cvt.rn.f64.u64 	%fd1, %rd12;
	add.f64 	%fd2, %fd1, 0d3FEFFFFDE7210BE9;
	cvt.f64.f32 	%fd3, %f2;
	mul.f64 	%fd4, %fd2, %fd3;
	cvt.rn.f32.f64 	%f3, %fd4;
	add.f32 	%f4, %f3, 0f00000000;
	cvt.rzi.f32.f32 	%f5, %f4;
	cvt.rzi.s32.f32 	%r3, %f5;
	setp.gt.s32 	%p3, %r3, -1;
	@%p3 bra 	$L__BB1_5;
	st.local.u32 	[%rd1], %r3;
	mov.u64 	%rd16, $str$1;
	cvta.global.u64 	%rd17, %rd16;
	{ // callseq 1, 0
	.param .b64 param0;
	st.param.b64 	[param0], %rd17;
	.param .b64 param1;
	st.param.b64 	[param1], %rd5;
	.param .b32 retval0;
	call.uni (retval0), 
	vprintf, 
	(
	param0, 
	param1
	);
	ld.param.b32 	%r23, [retval0];
	} // callseq 1
$L__BB1_5:
	ret;

}


// ===== COMPILED SASS (sm_100) =====

	.target	sm_100

	.elftype	@"ET_EXEC"


//--------------------- .note.nv.tkinfo           --------------------------
	.section	.note.nv.tkinfo,"",@"SHT_NOTE"
	.sectionflags	@"SHF_NOTE_NV_TKINFO"
	.tkinfo
        /*0018*/ 	.word	0x00000002
        /*0030*/ 	.string	""
        /*0030*/ 	.string	"ptxas"
        /*0030*/ 	.string	"Cuda compilation tools, release 13.0, V13.0.88"
        /*0030*/ 	.string	"Build cuda_13.0.r13.0/compiler.36424714_0"
        /*0030*/ 	.string	"-arch sm_100 -m 64 "



//--------------------- .note.nv.cuinfo           --------------------------
	.section	.note.nv.cuinfo,"",@"SHT_NOTE"
	.sectionflags	@"SHF_NOTE_NV_CUINFO"
        /*0018*/ 	.short	0x0002
        /*001a*/ 	.short	0x0064
        /*001c*/ 	.short	0x0082
	.zero		2


//--------------------- .nv.info                  --------------------------
	.section	.nv.info,"",@"SHT_CUDA_INFO"
	.align	4


	//----- nvinfo : EIATTR_REGCOUNT
	.align		4
        /*0000*/ 	.byte	0x04, 0x2f
        /*0002*/ 	.short	(.L_12 - .L_11)
	.align		4
.L_11:
        /*0004*/ 	.word	index@(_Z16mem_kernel_setupP17curandStateXORWOW)
        /*0008*/ 	.word	0x0000001f


	//----- nvinfo : EIATTR_FRAME_SIZE
	.align		4
.L_12:
        /*000c*/ 	.byte	0x04, 0x11
        /*000e*/ 	.short	(.L_14 - .L_13)
	.align		4
.L_13:
        /*0010*/ 	.word	index@(_Z16mem_kernel_setupP17curandStateXORWOW)
        /*0014*/ 	.word	0x00000000


	//----- nvinfo : EIATTR_REGCOUNT
	.align		4
.L_14:
        /*0018*/ 	.byte	0x04, 0x2f
        /*001a*/ 	.short	(.L_16 - .L_15)
	.align		4
.L_15:
        /*001c*/ 	.word	index@(_Z18mem_kernel_processP17curandStateXORWOWP14mem_test_blockii)
        /*0020*/ 	.word	0x00000018


	//----- nvinfo : EIATTR_FRAME_SIZE
	.align		4
.L_16:
        /*0024*/ 	.byte	0x04, 0x11
        /*0026*/ 	.short	(.L_18 - .L_17)
	.align		4
.L_17:
        /*0028*/ 	.word	index@(_Z18mem_kernel_processP17curandStateXORWOWP14mem_test_blockii)
        /*002c*/ 	.word	0x00000008


	//----- nvinfo : EIATTR_MIN_STACK_SIZE
	.align		4
.L_18:
        /*0030*/ 	.byte	0x04, 0x12
        /*0032*/ 	.short	(.L_20 - .L_19)
	.align		4
.L_19:
        /*0034*/ 	.word	index@(_Z18mem_kernel_processP17curandStateXORWOWP14mem_test_blockii)
        /*0038*/ 	.word	0x00000008


	//----- nvinfo : EIATTR_MIN_STACK_SIZE
	.align		4
.L_20:
        /*003c*/ 	.byte	0x04, 0x12
        /*003e*/ 	.short	(.L_22 - .L_21)
	.align		4
.L_21:
        /*0040*/ 	.word	index@(_Z16mem_kernel_setupP17curandStateXORWOW)
        /*0044*/ 	.word	0x00000000
.L_22:


//--------------------- .nv.compat                --------------------------
	.section	.nv.compat,"",@"SHT_CUDA_COMPAT_INFO"
	.align	4
        /*0000*/ 	.byte	0x02, 0x09, 0x00, 0x00, 0x02, 0x02, 0x01, 0x00, 0x02, 0x05, 0x05, 0x00, 0x03, 0x07, 0x01, 0x01
        /*0010*/ 	.byte	0x02, 0x03, 0x00, 0x00, 0x02, 0x06, 0x01, 0x00, 0x04, 0x0b, 0x08, 0x00, 0x01, 0x00, 0x00, 0x00
        /*0020*/ 	.byte	0x00, 0x00, 0x00, 0x00


//--------------------- .nv.info._Z18mem_kernel_processP17curandStateXORWOWP14mem_test_blockii --------------------------
	.section	.nv.info._Z18mem_kernel_processP17curandStateXORWOWP14mem_test_blockii,"",@"SHT_CUDA_INFO"
	.sectionflags	@""
	.align	4


	//----- nvinfo : EIATTR_CUDA_API_VERSION
	.align		4
        /*0000*/ 	.byte	0x04, 0x37
        /*0002*/ 	.short	(.L_24 - .L_23)
.L_23:
        /*0004*/ 	.word	0x00000082


	//----- nvinfo : EIATTR_KPARAM_INFO
	.align		4
.L_24:
        /*0008*/ 	.byte	0x04, 0x17
        /*000a*/ 	.short	(.L_26 - .L_25)
.L_25:
        /*000c*/ 	.word	0x00000000
        /*0010*/ 	.short	0x0003
        /*0012*/ 	.short	0x0014
        /*0014*/ 	.byte	0x00, 0xf0, 0x11, 0x00


	//----- nvinfo : EIATTR_KPARAM_INFO
	.align		4
.L_26:
        /*0018*/ 	.byte	0x04, 0x17
        /*001a*/ 	.short	(.L_28 - .L_27)
.L_27:
        /*001c*/ 	.word	0x00000000
        /*0020*/ 	.short	0x0002
        /*0022*/ 	.short	0x0010
        /*0024*/ 	.byte	0x00, 0xf0, 0x11, 0x00


	//----- nvinfo : EIATTR_KPARAM_INFO
	.align		4
.L_28:
        /*0028*/ 	.byte	0x04, 0x17
        /*002a*/ 	.short	(.L_30 - .L_29)
.L_29:
        /*002c*/ 	.word	0x00000000
        /*0030*/ 	.short	0x0001
        /*0032*/ 	.short	0x0008
        /*0034*/ 	.byte	0x00, 0xf5, 0x21, 0x00


	//----- nvinfo : EIATTR_KPARAM_INFO
	.align		4
.L_30:
        /*0038*/ 	.byte	0x04, 0x17
        /*003a*/ 	.short	(.L_32 - .L_31)
.L_31:
        /*003c*/ 	.word	0x00000000
        /*0040*/ 	.short	0x0000
        /*0042*/ 	.short	0x0000
        /*0044*/ 	.byte	0x00, 0xf5, 0x21, 0x00


	//----- nvinfo : EIATTR_SPARSE_MMA_MASK
	.align		4
.L_32:
        /*0048*/ 	.byte	0x03, 0x50
        /*004a*/ 	.short	0x0000


	//----- nvinfo : EIATTR_MAXREG_COUNT
	.align		4
        /*004c*/ 	.byte	0x03, 0x1b
        /*004e*/ 	.short	0x00ff


	//----- nvinfo : EIATTR_EXTERNS
	.align		4
        /*0050*/ 	.byte	0x04, 0x0f
        /*0052*/ 	.short	(.L_34 - .L_33)


	//   ....[0]....
	.align		4
.L_33:
        /*0054*/ 	.word	index@(vprintf)


	//----- nvinfo : EIATTR_MERCURY_ISA_VERSION
	.align		4
.L_34:
        /*0058*/ 	.byte	0x03, 0x5f
        /*005a*/ 	.short	0x0101


	//----- nvinfo : EIATTR_VRC_CTA_INIT_COUNT
	.align		4
        /*005c*/ 	.byte	0x02, 0x4a
	.zero		1
	.zero		1


	//----- nvinfo : EIATTR_SYSCALL_OFFSETS
	.align		4
        /*0060*/ 	.byte	0x04, 0x46
        /*0062*/ 	.short	(.L_36 - .L_35)


	//   ....[0]....
.L_35:
        /*0064*/ 	.word	0x00000290


	//   ....[1]....
        /*0068*/ 	.word	0x00000520


	//----- nvinfo : EIATTR_EXIT_INSTR_OFFSETS
	.align		4
.L_36:
        /*006c*/ 	.byte	0x04, 0x1c
        /*006e*/ 	.short	(.L_38 - .L_37)


	//   ....[0]....
.L_37:
        /*0070*/ 	.word	0x000002a0


	//   ....[1]....
        /*0074*/ 	.word	0x000002d0


	//   ....[2]....
        /*0078*/ 	.word	0x000004a0


	//   ....[3]....
        /*007c*/ 	.word	0x00000530


	//----- nvinfo : EIATTR_CRS_STACK_SIZE
	.align		4
.L_38:
        /*0080*/ 	.byte	0x04, 0x1e
        /*0082*/ 	.short	(.L_40 - .L_39)
.L_39:
        /*0084*/ 	.word	0x00000000


	//----- nvinfo : EIATTR_CBANK_PARAM_SIZE
	.align		4
.L_40:
        /*0088*/ 	.byte	0x03, 0x19
        /*008a*/ 	.short	0x0018


	//----- nvinfo : EIATTR_PARAM_CBANK
	.align		4
        /*008c*/ 	.byte	0x04, 0x0a
        /*008e*/ 	.short	(.L_42 - .L_41)
	.align		4
.L_41:
        /*0090*/ 	.word	index@(.nv.constant0._Z18mem_kernel_processP17curandStateXORWOWP14mem_test_blockii)
        /*0094*/ 	.short	0x0380
        /*0096*/ 	.short	0x0018


	//----- nvinfo : EIATTR_SW_WAR
	.align		4
.L_42:
        /*0098*/ 	.byte	0x04, 0x36
        /*009a*/ 	.short	(.L_44 - .L_43)
.L_43:
        /*009c*/ 	.word	0x00000008
.L_44:


//--------------------- .nv.info._Z16mem_kernel_setupP17curandStateXORWOW --------------------------
	.section	.nv.info._Z16mem_kernel_setupP17curandStateXORWOW,"",@"SHT_CUDA_INFO"
	.sectionflags	@""
	.align	4


	//----- nvinfo : EIATTR_CUDA_API_VERSION
	.align		4
        /*0000*/ 	.byte	0x04, 0x37
        /*0002*/ 	.short	(.L_46 - .L_45)
.L_45:
        /*0004*/ 	.word	0x00000082


	//----- nvinfo : EIATTR_KPARAM_INFO
	.align		4
.L_46:
        /*0008*/ 	.byte	0x04, 0x17
        /*000a*/ 	.short	(.L_48 - .L_47)
.L_47:
        /*000c*/ 	.word	0x00000000
        /*0010*/ 	.short	0x0000
        /*0012*/ 	.short	0x0000
        /*0014*/ 	.byte	0x00, 0xf5, 0x21, 0x00


	//----- nvinfo : EIATTR_SPARSE_MMA_MASK
	.align		4
.L_48:
        /*0018*/ 	.byte	0x03, 0x50
        /*001a*/ 	.short	0x0000


	//----- nvinfo : EIATTR_MAXREG_COUNT
	.align		4
        /*001c*/ 	.byte	0x03, 0x1b
        /*001e*/ 	.short	0x00ff


	//----- nvinfo : EIATTR_MERCURY_ISA_VERSION
	.align		4
        /*0020*/ 	.byte	0x03, 0x5f
        /*0022*/ 	.short	0x0101


	//----- nvinfo : EIATTR_VRC_CTA_INIT_COUNT
	.align		4
        /*0024*/ 	.byte	0x02, 0x4a
	.zero		1
	.zero		1


	//----- nvinfo : EIATTR_EXIT_INSTR_OFFSETS
	.align		4
        /*0028*/ 	.byte	0x04, 0x1c
        /*002a*/ 	.short	(.L_50 - .L_49)


	//   ....[0]....
.L_49:
        /*002c*/ 	.word	0x00000ec0


	//----- nvinfo : EIATTR_CRS_STACK_SIZE
	.align		4
.L_50:
        /*0030*/ 	.byte	0x04, 0x1e
        /*0032*/ 	.short	(.L_52 - .L_51)
.L_51:
        /*0034*/ 	.word	0x00000000


	//----- nvinfo : EIATTR_CBANK_PARAM_SIZE
	.align		4
.L_52:
        /*0038*/ 	.byte	0x03, 0x19
        /*003a*/ 	.short	0x0008


	//----- nvinfo : EIATTR_PARAM_CBANK
	.align		4
        /*003c*/ 	.byte	0x04, 0x0a
        /*003e*/ 	.short	(.L_54 - .L_53)
	.align		4
.L_53:
        /*0040*/ 	.word	index@(.nv.constant0._Z16mem_kernel_setupP17curandStateXORWOW)
        /*0044*/ 	.short	0x0380
        /*0046*/ 	.short	0x0008


	//----- nvinfo : EIATTR_SW_WAR
	.align		4
.L_54:
        /*0048*/ 	.byte	0x04, 0x36
        /*004a*/ 	.short	(.L_56 - .L_55)
.L_55:
        /*004c*/ 	.word	0x00000008
.L_56:


//--------------------- .nv.callgraph             --------------------------
	.section	.nv.callgraph,"",@"SHT_CUDA_CALLGRAPH"
	.align	4
	.sectionentsize	8
	.align		4
        /*0000*/ 	.word	0x00000000
	.align		4
        /*0004*/ 	.word	0xffffffff
	.align		4
        /*0008*/ 	.word	index@(_Z18mem_kernel_processP17curandStateXORWOWP14mem_test_blockii)
	.align		4
        /*000c*/ 	.word	index@(vprintf)
	.align		4
        /*0010*/ 	.word	0x00000000
	.align		4
        /*0014*/ 	.word	0xfffffffe
	.align		4
        /*0018*/ 	.word	0x00000000
	.align		4
        /*001c*/ 	.word	0xfffffffd
	.align		4
        /*0020*/ 	.word	0x00000000
	.align		4
        /*0024*/ 	.word	0xfffffffc


//--------------------- .nv.constant4             --------------------------
	.section	.nv.constant4,"a",@progbits
	.align	8
	.align		8
.nv.constant4:
        /*0000*/ 	.dword	vprintf
	.align		8
        /*0008*/ 	.dword	precalc_xorwow_matrix
	.align		8
        /*0010*/ 	.dword	precalc_xorwow_offset_matrix
	.align		8
        /*0018*/ 	.dword	mrg32k3aM1
	.align		8
        /*0020*/ 	.dword	mrg32k3aM2
	.align		8
        /*0028*/ 	.dword	mrg32k3aM1SubSeq
	.align		8
        /*0030*/ 	.dword	mrg32k3aM2SubSeq
	.align		8
        /*0038*/ 	.dword	mrg32k3aM1Seq
	.align		8
        /*0040*/ 	.dword	mrg32k3aM2Seq
	.align		8
        /*0048*/ 	.dword	$str
	.align		8
        /*0050*/ 	.dword	$str$1


//--------------------- .nv.constant3             --------------------------
	.section	.nv.constant3,"a",@progbits
	.align	8
.nv.constant3:
	.type		__cr_lgamma_table,@object
	.size		__cr_lgamma_table,(.L_8 - __cr_lgamma_table)
__cr_lgamma_table:
        /*0000*/ 	.byte	0x00, 0x00, 0x00, 0x00, 0x00, 0x00, 0x00, 0x00, 0x00, 0x00, 0x00, 0x00, 0x00, 0x00, 0x00, 0x00
        /*0010*/ 	.byte	0xef, 0x39, 0xfa, 0xfe, 0x42, 0x2e, 0xe6, 0x3f, 0x02, 0x20, 0x2a, 0xfa, 0x0b, 0xab, 0xfc, 0x3f
        /*0020*/ 	.byte	0xf9, 0x2c, 0x92, 0x7c, 0xa7, 0x6c, 0x09, 0x40, 0xc9, 0x79, 0x44, 0x3c, 0x64, 0x26, 0x13, 0x40
        /*0030*/ 	.byte	0xca, 0x01, 0xcf, 0x3a, 0x27, 0x51, 0x1a, 0x40, 0x30, 0xcc, 0x2d, 0xf3, 0xe1, 0x0c, 0x21, 0x40
        /*0040*/ 	.byte	0x0d, 0xb7, 0xfc, 0x82, 0x8e, 0x35, 0x25, 0x40
.L_8:


//--------------------- .text._Z18mem_kernel_processP17curandStateXORWOWP14mem_test_blockii --------------------------
	.section	.text._Z18mem_kernel_processP17curandStateXORWOWP14mem_test_blockii,"ax",@progbits
	.align	128
        .global         _Z18mem_kernel_processP17curandStateXORWOWP14mem_test_blockii
        .type           _Z18mem_kernel_processP17curandStateXORWOWP14mem_test_blockii,@function
        .size           _Z18mem_kernel_processP17curandStateXORWOWP14mem_test_blockii,(.L_x_13 - _Z18mem_kernel_processP17curandStateXORWOWP14mem_test_blockii)
        .other          _Z18mem_kernel_processP17curandStateXORWOWP14mem_test_blockii,@"STO_CUDA_ENTRY STV_DEFAULT"
_Z18mem_kernel_processP17curandStateXORWOWP14mem_test_blockii:
.text._Z18mem_kernel_processP17curandStateXORWOWP14mem_test_blockii:
[----:B------:R-:W0:Y:S08]  /*0000*/  LDC R1, c[0x0][0x37c] ;  /* 0x0000df00ff017b82 */ /* 0x000e300000000800 */
[----:B------:R-:W1:Y:S01]  /*0010*/  LDC R10, c[0x0][0x390] ;  /* 0x0000e400ff0a7b82 */ /* 0x000e620000000800 */
[----:B------:R-:W2:Y:S01]  /*0020*/  S2R R5, SR_TID.X ;  /* 0x0000000000057919 */ /* 0x000ea20000002100 */
[----:B------:R-:W3:Y:S01]  /*0030*/  LDCU UR5, c[0x0][0x2fc] ;  /* 0x00005f80ff0577ac */ /* 0x000ee20008000800 */
[----:B0-----:R-:W-:Y:S01]  /*0040*/  VIADD R1, R1, 0xfffffff8 ;  /* 0xfffffff801017836 */ /* 0x001fe20000000000 */
[----:B------:R-:W2:Y:S01]  /*0050*/  S2R R4, SR_CTAID.X ;  /* 0x0000000000047919 */ /* 0x000ea20000002500 */
[----:B------:R-:W2:Y:S01]  /*0060*/  LDCU UR4, c[0x0][0x360] ;  /* 0x00006c00ff0477ac */ /* 0x000ea20008000800 */
[----:B-1----:R-:W-:-:S02]  /*0070*/  IABS R7, R10 ;  /* 0x0000000a00077213 */ /* 0x002fc40000000000 */
[----:B------:R-:W-:Y:S02]  /*0080*/  ISETP.NE.AND P1, PT, R10, RZ, PT ;  /* 0x000000ff0a00720c */ /* 0x000fe40003f25270 */
[----:B------:R-:W0:Y:S01]  /*0090*/  I2F.RP R0, R7 ;  /* 0x0000000700007306 */ /* 0x000e220000209400 */
[----:B--2---:R-:W-:Y:S01]  /*00a0*/  IMAD R5, R4, UR4, R5 ;  /* 0x0000000404057c24 */ /* 0x004fe2000f8e0205 */
[----:B------:R-:W1:Y:S04]  /*00b0*/  LDCU UR4, c[0x0][0x2f8] ;  /* 0x00005f00ff0477ac */ /* 0x000e680008000800 */
[----:B------:R-:W-:Y:S02]  /*00c0*/  IABS R8, R5 ;  /* 0x0000000500087213 */ /* 0x000fe40000000000 */
[----:B0-----:R-:W0:Y:S02]  /*00d0*/  MUFU.RCP R0, R0 ;  /* 0x0000000000007308 */ /* 0x001e240000001000 */
[----:B0-----:R-:W-:-:S06]  /*00e0*/  VIADD R2, R0, 0xffffffe ;  /* 0x0ffffffe00027836 */ /* 0x001fcc0000000000 */
[----:B------:R0:W2:Y:S02]  /*00f0*/  F2I.FTZ.U32.TRUNC.NTZ R3, R2 ;  /* 0x0000000200037305 */ /* 0x0000a4000021f000 */
[----:B0-----:R-:W-:Y:S02]  /*0100*/  IMAD.MOV.U32 R2, RZ, RZ, RZ ;  /* 0x000000ffff027224 */ /* 0x001fe400078e00ff */
[----:B--2---:R-:W-:-:S04]  /*0110*/  IMAD.MOV R6, RZ, RZ, -R3 ;  /* 0x000000ffff067224 */ /* 0x004fc800078e0a03 */
[----:B------:R-:W-:Y:S01]  /*0120*/  IMAD R9, R6, R7, RZ ;  /* 0x0000000706097224 */ /* 0x000fe200078e02ff */
[----:B-1----:R-:W-:-:S03]  /*0130*/  IADD3 R6, P3, PT, R1, UR4, RZ ;  /* 0x0000000401067c10 */ /* 0x002fc6000ff7e0ff */
[----:B------:R-:W-:-:S06]  /*0140*/  IMAD.HI.U32 R3, R3, R9, R2 ;  /* 0x0000000903037227 */ /* 0x000fcc00078e0002 */
[----:B------:R-:W-:-:S04]  /*0150*/  IMAD.HI.U32 R3, R3, R8, RZ ;  /* 0x0000000803037227 */ /* 0x000fc800078e00ff */
[----:B------:R-:W-:-:S04]  /*0160*/  IMAD.MOV R3, RZ, RZ, -R3 ;  /* 0x000000ffff037224 */ /* 0x000fc800078e0a03 */
[----:B------:R-:W-:-:S05]  /*0170*/  IMAD R8, R7, R3, R8 ;  /* 0x0000000307087224 */ /* 0x000fca00078e0208 */
[----:B------:R-:W-:-:S13]  /*0180*/  ISETP.GT.U32.AND P0, PT, R7, R8, PT ;  /* 0x000000080700720c */ /* 0x000fda0003f04070 */
[----:B------:R-:W-:Y:S02]  /*0190*/  @!P0 IADD3 R8, PT, PT, R8, -R7, RZ ;  /* 0x8000000708088210 */ /* 0x000fe40007ffe0ff */
[----:B------:R-:W-:Y:S02]  /*01a0*/  ISETP.GE.AND P0, PT, R5, RZ, PT ;  /* 0x000000ff0500720c */ /* 0x000fe40003f06270 */
[----:B------:R-:W-:-:S13]  /*01b0*/  ISETP.GT.U32.AND P2, PT, R7, R8, PT ;  /* 0x000000080700720c */ /* 0x000fda0003f44070 */
[----:B------:R-:W-:Y:S01]  /*01c0*/  @!P2 IMAD.IADD R8, R8, 0x1, -R7 ;  /* 0x000000010808a824 */ /* 0x000fe200078e0a07 */
[----:B------:R-:W-:Y:S01]  /*01d0*/  ISETP.GT.AND P2, PT, R10, -0x1, PT ;  /* 0xffffffff0a00780c */ /* 0x000fe20003f44270 */
[----:B---3--:R-:W-:Y:S02]  /*01e0*/  IMAD.X R7, RZ, RZ, UR5, P3 ;  /* 0x00000005ff077e24 */ /* 0x008fe400098e06ff */
[----:B------:R-:W-:Y:S01]  /*01f0*/  @!P0 IMAD.MOV R8, RZ, RZ, -R8 ;  /* 0x000000ffff088224 */ /* 0x000fe200078e0a08 */
[----:B------:R-:W-:-:S09]  /*0200*/  @!P1 LOP3.LUT R8, RZ, R10, RZ, 0x33, !PT ;  /* 0x0000000aff089212 */ /* 0x000fd200078e33ff */
[----:B------:R-:W-:Y:S05]  /*0210*/  @P2 BRA `(.L_x_0) ;  /* 0x0000000000242947 */ /* 0x000fea0003800000 */
[----:B------:R-:W-:Y:S01]  /*0220*/  MOV R0, 0x0 ;  /* 0x0000000000007802 */ /* 0x000fe20000000f00 */
[----:B------:R0:W-:Y:S01]  /*0230*/  STL [R1], R8 ;  /* 0x0000000801007387 */ /* 0x0001e20000100800 */
[----:B------:R-:W1:Y:S02]  /*0240*/  LDCU.64 UR4, c[0x4][0x48] ;  /* 0x01000900ff0477ac */ /* 0x000e640008000a00 */
[----:B------:R0:W2:Y:S01]  /*0250*/  LDC.64 R2, c[0x4][R0] ;  /* 0x0100000000027b82 */ /* 0x0000a20000000a00 */
[----:B-1----:R-:W-:Y:S01]  /*0260*/  MOV R4, UR4 ;  /* 0x0000000400047c02 */ /* 0x002fe20008000f00 */
[----:B0-----:R-:W-:-:S07]  /*0270*/  IMAD.U32 R5, RZ, RZ, UR5 ;  /* 0x00000005ff057e24 */ /* 0x001fce000f8e00ff */
[----:B------:R-:W-:-:S07]  /*0280*/  LEPC R20, `(.L_x_1) ;  /* 0x000000001014794e */ /* 0x000fce0000000000 */
[----:B--2---:R-:W-:Y:S05]  /*0290*/  CALL.ABS.NOINC R2 ;  /* 0x0000000002007343 */ /* 0x004fea0003c00000 */
.L_x_1:
[----:B------:R-:W-:Y:S05]  /*02a0*/  EXIT ;  /* 0x000000000000794d */ /* 0x000fea0003800000 */
.L_x_0:
[----:B------:R-:W0:Y:S02]  /*02b0*/  LDC R0, c[0x0][0x394] ;  /* 0x0000e500ff007b82 */ /* 0x000e240000000800 */
[----:B0-----:R-:W-:-:S13]  /*02c0*/  ISETP.GE.AND P0, PT, R0, 0x1, PT ;  /* 0x000000010000780c */ /* 0x001fda0003f06270 */
[----:B------:R-:W-:Y:S05]  /*02d0*/  @!P0 EXIT ;  /* 0x000000000000894d */ /* 0x000fea0003800000 */
[----:B------:R-:W0:Y:S01]  /*02e0*/  LDC.64 R10, c[0x0][0x380] ;  /* 0x0000e000ff0a7b82 */ /* 0x000e220000000a00 */
[----:B------:R-:W1:Y:S01]  /*02f0*/  LDCU.64 UR4, c[0x0][0x358] ;  /* 0x00006b00ff0477ac */ /* 0x000e620008000a00 */
[----:B0-----:R-:W-:-:S06]  /*0300*/  IMAD.WIDE R10, R5, 0x30, R10 ;  /* 0x00000030050a7825 */ /* 0x001fcc00078e020a */
[----:B------:R-:W0:Y:S01]  /*0310*/  LDC.64 R4, c[0x0][0x388] ;  /* 0x0000e200ff047b82 */ /* 0x000e220000000a00 */
[----:B-1----:R-:W2:Y:S04]  /*0320*/  LDG.E.64 R2, desc[UR4][R10.64] ;  /* 0x000000040a027981 */ /* 0x002ea8000c1e1b00 */
[----:B------:R-:W3:Y:S01]  /*0330*/  LDG.E R0, desc[UR4][R10.64+0x14] ;  /* 0x000014040a007981 */ /* 0x000ee2000c1e1900 */
[----:B0-----:R-:W-:-:S05]  /*0340*/  IMAD.WIDE R8, R8, 0x20, R4 ;  /* 0x0000002008087825 */ /* 0x001fca00078e0204 */
[----:B------:R-:W4:Y:S01]  /*0350*/  LDG.E.64 R4, desc[UR4][R8.64+0x10] ;  /* 0x0000100408047981 */ /* 0x000f22000c1e1b00 */
[----:B------:R-:W-:Y:S01]  /*0360*/  UMOV UR4, 0xe7210be9 ;  /* 0xe7210be900047882 */ /* 0x000fe20000000000 */
[----:B------:R-:W-:Y:S01]  /*0370*/  UMOV UR5, 0x3feffffd ;  /* 0x3feffffd00057882 */ /* 0x000fe20000000000 */
[----:B--2---:R-:W-:-:S04]  /*0380*/  SHF.R.U32.HI R12, RZ, 0x2, R3 ;  /* 0x00000002ff0c7819 */ /* 0x004fc80000011603 */
[----:B------:R-:W-:Y:S01]  /*0390*/  LOP3.LUT R12, R12, R3, RZ, 0x3c, !PT ;  /* 0x000000030c0c7212 */ /* 0x000fe200078e3cff */
[----:B---3--:R-:W-:-:S04]  /*03a0*/  IMAD.SHL.U32 R3, R0, 0x10, RZ ;  /* 0x0000001000037824 */ /* 0x008fc800078e00ff */
[----:B------:R-:W-:-:S05]  /*03b0*/  IMAD.SHL.U32 R13, R12, 0x2, RZ ;  /* 0x000000020c0d7824 */ /* 0x000fca00078e00ff */
[----:B------:R-:W-:-:S04]  /*03c0*/  LOP3.LUT R3, R0, R3, R13, 0x96, !PT ;  /* 0x0000000300037212 */ /* 0x000fc800078e960d */
[----:B------:R-:W-:-:S04]  /*03d0*/  LOP3.LUT R3, R3, R12, RZ, 0x3c, !PT ;  /* 0x0000000c03037212 */ /* 0x000fc800078e3cff */
[----:B------:R-:W-:Y:S01]  /*03e0*/  IADD3 R2, PT, PT, R2, 0x587c5, R3 ;  /* 0x000587c502027810 */ /* 0x000fe20007ffe003 */
[----:B------:R-:W-:-:S03]  /*03f0*/  HFMA2 R3, -RZ, RZ, 0.1171875, 0 ;  /* 0x2f800000ff037431 */ /* 0x000fc600000001ff */
[----:B------:R-:W-:Y:S01]  /*0400*/  I2FP.F32.U32 R2, R2 ;  /* 0x0000000200027245 */ /* 0x000fe20000201000 */
[----:B----4-:R-:W0:Y:S04]  /*0410*/  I2F.F64.U64 R4, R4 ;  /* 0x0000000400047312 */ /* 0x010e280000301800 */
[----:B------:R-:W-:-:S06]  /*0420*/  FFMA R8, R2, R3, 1.1641532182693481445e-10 ;  /* 0x2f00000002087423 */ /* 0x000fcc0000000003 */
[----:B------:R-:W1:Y:S01]  /*0430*/  F2F.F64.F32 R8, R8 ;  /* 0x0000000800087310 */ /* 0x000e620000201800 */
[----:B0-----:R-:W-:-:S08]  /*0440*/  DADD R2, R4, UR4 ;  /* 0x0000000404027e29 */ /* 0x001fd00008000000 */
[----:B-1----:R-:W-:-:S10]  /*0450*/  DMUL R2, R2, R8 ;  /* 0x0000000802027228 */ /* 0x002fd40000000000 */
[----:B------:R-:W0:Y:S02]  /*0460*/  F2F.F32.F64 R2, R2 ;  /* 0x0000000200027310 */ /* 0x000e240000301000 */
[----:B0-----:R-:W-:-:S06]  /*0470*/  FADD R0, RZ, R2 ;  /* 0x00000002ff007221 */ /* 0x001fcc0000000000 */
[----:B------:R-:W0:Y:S02]  /*0480*/  F2I.TRUNC.NTZ R0, R0 ;  /* 0x0000000000007305 */ /* 0x000e24000020f100 */
[----:B0-----:R-:W-:-:S13]  /*0490*/  ISETP.GT.AND P0, PT, R0, -0x1, PT ;  /* 0xffffffff0000780c */ /* 0x001fda0003f04270 */
[----:B------:R-:W-:Y:S05]  /*04a0*/  @P0 EXIT ;  /* 0x000000000000094d */ /* 0x000fea0003800000 */
[----:B------:R-:W-:Y:S01]  /*04b0*/  MOV R2, 0x0 ;  /* 0x0000000000027802 */ /* 0x000fe20000000f00 */
[----:B------:R0:W-:Y:S01]  /*04c0*/  STL [R1], R0 ;  /* 0x0000000001007387 */ /* 0x0001e20000100800 */
[----:B------:R-:W1:Y:S04]  /*04d0*/  LDCU.64 UR4, c[0x4][0x50] ;  /* 0x01000a00ff0477ac */ /* 0x000e680008000a00 */
[----:B------:R-:W2:Y:S01]  /*04e0*/  LDC.64 R2, c[0x4][R2] ;  /* 0x0100000002027b82 */ /* 0x000ea20000000a00 */
[----:B-1----:R-:W-:Y:S02]  /*04f0*/  IMAD.U32 R4, RZ, RZ, UR4 ;  /* 0x00000004ff047e24 */ /* 0x002fe4000f8e00ff */
[----:B0-----:R-:W-:-:S07]  /*0500*/  IMAD.U32 R5, RZ, RZ, UR5 ;  /* 0x00000005ff057e24 */ /* 0x001fce000f8e00ff */
[----:B------:R-:W-:-:S07]  /*0510*/  LEPC R20, `(.L_x_2) ;  /* 0x000000001014794e */ /* 0x000fce0000000000 */
[----:B--2---:R-:W-:Y:S05]  /*0520*/  CALL.ABS.NOINC R2 ;  /* 0x0000000002007343 */ /* 0x004fea0003c00000 */
.L_x_2:
[----:B------:R-:W-:Y:S05]  /*0530*/  EXIT ;  /* 0x000000000000794d */ /* 0x000fea0003800000 */
.L_x_3:
[----:B------:R-:W-:-:S00]  /*0540*/  BRA `(.L_x_3) ;  /* 0xfffffffc00fc7947 */ /* 0x000fc0000383ffff */
[----:B------:R-:W-:-:S00]  /*0550*/  NOP ;  /* 0x0000000000007918 */ /* 0x000fc00000000000 */
        /* <DEDUP_REMOVED lines=10> */
.L_x_13:


//--------------------- .text._Z16mem_kernel_setupP17curandStateXORWOW --------------------------
	.section	.text._Z16mem_kernel_setupP17curandStateXORWOW,"ax",@progbits
	.align	128
        .global         _Z16mem_kernel_setupP17curandStateXORWOW
        .type           _Z16mem_kernel_setupP17curandStateXORWOW,@function
        .size           _Z16mem_kernel_setupP17curandStateXORWOW,(.L_x_14 - _Z16mem_kernel_setupP17curandStateXORWOW)
        .other          _Z16mem_kernel_setupP17curandStateXORWOW,@"STO_CUDA_ENTRY STV_DEFAULT"
_Z16mem_kernel_setupP17curandStateXORWOW:
.text._Z16mem_kernel_setupP17curandStateXORWOW:
[----:B------:R-:W-:Y:S01]  /*0000*/  LDC R1, c[0x0][0x37c] ;  /* 0x0000df00ff017b82 */ /* 0x000fe20000000800 */
[----:B------:R-:W0:Y:S07]  /*0010*/  S2R R0, SR_TID.X ;  /* 0x0000000000007919 */ /* 0x000e2e0000002100 */
[----:B------:R-:W0:Y:S01]  /*0020*/  LDC.64 R2, c[0x0][0x380] ;  /* 0x0000e000ff027b82 */ /* 0x000e220000000a00 */
[----:B------:R-:W1:Y:S01]  /*0030*/  LDCU.64 UR4, c[0x0][0x358] ;  /* 0x00006b00ff0477ac */ /* 0x000e620008000a00 */
[----:B------:R-:W-:Y:S01]  /*0040*/  IMAD.MOV.U32 R4, RZ, RZ, 0x44005cb5 ;  /* 0x44005cb5ff047424 */ /* 0x000fe200078e00ff */
[----:B------:R-:W-:Y:S01]  /*0050*/  BSSY.RECONVERGENT B0, `(.L_x_4) ;  /* 0x00000e0000007945 */ /* 0x000fe20003800200 */
[----:B------:R-:W-:-:S02]  /*0060*/  IMAD.MOV.U32 R5, RZ, RZ, 0x71654db2 ;  /* 0x71654db2ff057424 */ /* 0x000fc400078e00ff */
[----:B------:R-:W-:Y:S02]  /*0070*/  IMAD.MOV.U32 R6, RZ, RZ, 0x7f93d578 ;  /* 0x7f93d578ff067424 */ /* 0x000fe400078e00ff */
[----:B------:R-:W-:Y:S02]  /*0080*/  IMAD.MOV.U32 R7, RZ, RZ, -0x75bd8fc ;  /* 0xf8a42704ff077424 */ /* 0x000fe400078e00ff */
[----:B------:R-:W-:Y:S02]  /*0090*/  IMAD.MOV.U32 R8, RZ, RZ, -0x23270784 ;  /* 0xdcd8f87cff087424 */ /* 0x000fe400078e00ff */
[----:B------:R-:W-:Y:S02]  /*00a0*/  IMAD.MOV.U32 R9, RZ, RZ, 0x6a61bfb6 ;  /* 0x6a61bfb6ff097424 */ /* 0x000fe400078e00ff */
[C---:B0-----:R-:W-:Y:S01]  /*00b0*/  IMAD.WIDE.U32 R2, R0.reuse, 0x30, R2 ;  /* 0x0000003000027825 */ /* 0x041fe200078e0002 */
[----:B------:R-:W-:-:S04]  /*00c0*/  ISETP.NE.AND P0, PT, R0, RZ, PT ;  /* 0x000000ff0000720c */ /* 0x000fc80003f05270 */
[----:B-1----:R0:W-:Y:S04]  /*00d0*/  STG.E.64 desc[UR4][R2.64], R4 ;  /* 0x0000000402007986 */ /* 0x0021e8000c101b04 */
[----:B------:R0:W-:Y:S04]  /*00e0*/  STG.E.64 desc[UR4][R2.64+0x8], R6 ;  /* 0x0000080602007986 */ /* 0x0001e8000c101b04 */
[----:B------:R0:W-:Y:S01]  /*00f0*/  STG.E.64 desc[UR4][R2.64+0x10], R8 ;  /* 0x0000100802007986 */ /* 0x0001e2000c101b04 */
[----:B------:R-:W-:Y:S05]  /*0100*/  @!P0 BRA `(.L_x_5) ;  /* 0x0000000c00508947 */ /* 0x000fea0003800000 */
[----:B------:R-:W-:-:S07]  /*0110*/  CS2R R10, SRZ ;  /* 0x00000000000a7805 */ /* 0x000fce000001ff00 */
.L_x_11:
[----:B0-----:R-:W-:Y:S01]  /*0120*/  LOP3.LUT R2, R0, 0x3, RZ, 0xc0, !PT ;  /* 0x0000000300027812 */ /* 0x001fe200078ec0ff */
[----:B------:R-:W-:Y:S03]  /*0130*/  BSSY.RECONVERGENT B1, `(.L_x_6) ;  /* 0x00000cb000017945 */ /* 0x000fe60003800200 */
[----:B------:R-:W-:-:S04]  /*0140*/  ISETP.NE.U32.AND P0, PT, R2, RZ, PT ;  /* 0x000000ff0200720c */ /* 0x000fc80003f05070 */
[----:B------:R-:W-:-:S13]  /*0150*/  ISETP.NE.AND.EX P0, PT, RZ, RZ, PT, P0 ;  /* 0x000000ffff00720c */ /* 0x000fda0003f05300 */
[----:B------:R-:W-:Y:S05]  /*0160*/  @!P0 BRA `(.L_x_7) ;  /* 0x0000000c001c8947 */ /* 0x000fea0003800000 */
[----:B------:R-:W0:Y:S01]  /*0170*/  LDC.64 R6, c[0x4][0x8] ;  /* 0x01000200ff067b82 */ /* 0x000e220000000a00 */
[----:B------:R-:W-:Y:S02]  /*0180*/  IMAD.MOV.U32 R12, RZ, RZ, RZ ;  /* 0x000000ffff0c7224 */ /* 0x000fe400078e00ff */
[----:B0-----:R-:W-:-:S07]  /*0190*/  IMAD.WIDE.U32 R6, R10, 0xc80, R6 ;  /* 0x00000c800a067825 */ /* 0x001fce00078e0006 */
.L_x_10:
[----:B0-----:R-:W-:Y:S01]  /*01a0*/  IMAD.MOV.U32 R13, RZ, RZ, RZ ;  /* 0x000000ffff0d7224 */ /* 0x001fe200078e00ff */
[----:B------:R-:W-:Y:S01]  /*01b0*/  CS2R R2, SRZ ;  /* 0x0000000000027805 */ /* 0x000fe2000001ff00 */
[----:B------:R-:W-:Y:S01]  /*01c0*/  IMAD.MOV.U32 R15, RZ, RZ, RZ ;  /* 0x000000ffff0f7224 */ /* 0x000fe200078e00ff */
[----:B------:R-:W-:-:S07]  /*01d0*/  CS2R R4, SRZ ;  /* 0x0000000000047805 */ /* 0x000fce000001ff00 */
.L_x_9:
[----:B------:R-:W0:Y:S01]  /*01e0*/  S2R R14, SR_TID.X ;  /* 0x00000000000e7919 */ /* 0x000e220000002100 */
[----:B------:R-:W0:Y:S02]  /*01f0*/  LDC.64 R8, c[0x0][0x380] ;  /* 0x0000e000ff087b82 */ /* 0x000e240000000a00 */
[----:B0-----:R-:W-:-:S04]  /*0200*/  IMAD.WIDE.U32 R8, R14, 0x30, R8 ;  /* 0x000000300e087825 */ /* 0x001fc800078e0008 */
[----:B------:R-:W-:-:S05]  /*0210*/  IMAD.WIDE.U32 R8, R15, 0x4, R8 ;  /* 0x000000040f087825 */ /* 0x000fca00078e0008 */
[----:B------:R0:W5:Y:S01]  /*0220*/  LDG.E R16, desc[UR4][R8.64+0x4] ;  /* 0x0000040408107981 */ /* 0x000162000c1e1900 */
[----:B------:R-:W-:-:S07]  /*0230*/  IMAD.MOV.U32 R17, RZ, RZ, RZ ;  /* 0x000000ffff117224 */ /* 0x000fce00078e00ff */
.L_x_8:
[----:B-----5:R-:W-:Y:S01]  /*0240*/  SHF.R.U32.HI R24, RZ, R17, R16 ;  /* 0x00000011ff187219 */ /* 0x020fe20000011610 */
[----:B0-----:R-:W-:-:S03]  /*0250*/  IMAD.SHL.U32 R8, R15, 0x20, RZ ;  /* 0x000000200f087824 */ /* 0x001fc600078e00ff */
[----:B------:R-:W-:Y:S01]  /*0260*/  LOP3.LUT R9, R24, 0x1, RZ, 0xc0, !PT ;  /* 0x0000000118097812 */ /* 0x000fe200078ec0ff */
[----:B------:R-:W-:-:S03]  /*0270*/  IMAD.IADD R8, R8, 0x1, R17 ;  /* 0x0000000108087824 */ /* 0x000fc600078e0211 */
[----:B------:R-:W-:Y:S01]  /*0280*/  ISETP.NE.U32.AND P0, PT, R9, 0x1, PT ;  /* 0x000000010900780c */ /* 0x000fe20003f05070 */
[----:B------:R-:W-:-:S03]  /*0290*/  IMAD R9, R8, 0x5, RZ ;  /* 0x0000000508097824 */ /* 0x000fc600078e02ff */
[----:B------:R-:W-:Y:S01]  /*02a0*/  R2P PR, R24, 0x7e ;  /* 0x0000007e18007804 */ /* 0x000fe20000000000 */
[----:B------:R-:W-:-:S08]  /*02b0*/  IMAD.WIDE.U32 R8, R9, 0x4, R6 ;  /* 0x0000000409087825 */ /* 0x000fd000078e0006 */
[----:B------:R-:W2:Y:S04]  /*02c0*/  @!P0 LDG.E R18, desc[UR4][R8.64] ;  /* 0x0000000408128981 */ /* 0x000ea8000c1e1900 */
[----:B------:R-:W3:Y:S04]  /*02d0*/  @P1 LDG.E R22, desc[UR4][R8.64+0x14] ;  /* 0x0000140408161981 */ /* 0x000ee8000c1e1900 */
[----:B------:R-:W4:Y:S04]  /*02e0*/  @!P0 LDG.E R20, desc[UR4][R8.64+0x10] ;  /* 0x0000100408148981 */ /* 0x000f28000c1e1900 */
[----:B------:R-:W4:Y:S04]  /*02f0*/  @P2 LDG.E R28, desc[UR4][R8.64+0x28] ;  /* 0x00002804081c2981 */ /* 0x000f28000c1e1900 */
[----:B------:R-:W4:Y:S04]  /*0300*/  @P1 LDG.E R26, desc[UR4][R8.64+0x24] ;  /* 0x00002404081a1981 */ /* 0x000f28000c1e1900 */
[----:B------:R-:W4:Y:S04]  /*0310*/  @P3 LDG.E R21, desc[UR4][R8.64+0x3c] ;  /* 0x00003c0408153981 */ /* 0x000f28000c1e1900 */
[----:B------:R-:W4:Y:S04]  /*0320*/  @P2 LDG.E R19, desc[UR4][R8.64+0x38] ;  /* 0x0000380408132981 */ /* 0x000f28000c1e1900 */
[----:B------:R-:W4:Y:S04]  /*0330*/  @P4 LDG.E R23, desc[UR4][R8.64+0x50] ;  /* 0x0000500408174981 */ /* 0x000f28000c1e1900 */
[----:B------:R-:W4:Y:S01]  /*0340*/  @P1 LDG.E R25, desc[UR4][R8.64+0x20] ;  /* 0x0000200408191981 */ /* 0x000f22000c1e1900 */
[----:B--2---:R-:W-:-:S03]  /*0350*/  @!P0 LOP3.LUT R13, R13, R18, RZ, 0x3c, !PT ;  /* 0x000000120d0d8212 */ /* 0x004fc600078e3cff */
[----:B------:R-:W2:Y:S01]  /*0360*/  @!P0 LDG.E R18, desc[UR4][R8.64+0x8] ;  /* 0x0000080408128981 */ /* 0x000ea2000c1e1900 */
[----:B---3--:R-:W-:-:S03]  /*0370*/  @P1 LOP3.LUT R13, R13, R22, RZ, 0x3c, !PT ;  /* 0x000000160d0d1212 */ /* 0x008fc600078e3cff */
[----:B------:R-:W3:Y:S01]  /*0380*/  @P3 LDG.E R22, desc[UR4][R8.64+0x4c] ;  /* 0x00004c0408163981 */ /* 0x000ee2000c1e1900 */
[----:B----4-:R-:W-:-:S03]  /*0390*/  @!P0 LOP3.LUT R3, R3, R20, RZ, 0x3c, !PT ;  /* 0x0000001403038212 */ /* 0x010fc600078e3cff */
[----:B------:R-:W4:Y:S01]  /*03a0*/  @P1 LDG.E R20, desc[UR4][R8.64+0x1c] ;  /* 0x00001c0408141981 */ /* 0x000f22000c1e1900 */
[----:B------:R-:W-:Y:S02]  /*03b0*/  @P2 LOP3.LUT R13, R13, R28, RZ, 0x3c, !PT ;  /* 0x0000001c0d0d2212 */ /* 0x000fe400078e3cff */
[----:B------:R-:W-:Y:S02]  /*03c0*/  @P1 LOP3.LUT R3, R3, R26, RZ, 0x3c, !PT ;  /* 0x0000001a03031212 */ /* 0x000fe400078e3cff */
[----:B------:R-:W4:Y:S01]  /*03d0*/  @P5 LDG.E R26, desc[UR4][R8.64+0x64] ;  /* 0x00006404081a5981 */ /* 0x000f22000c1e1900 */
[----:B------:R-:W-:-:S03]  /*03e0*/  @P3 LOP3.LUT R13, R13, R21, RZ, 0x3c, !PT ;  /* 0x000000150d0d3212 */ /* 0x000fc600078e3cff */
[----:B------:R-:W4:Y:S01]  /*03f0*/  @!P0 LDG.E R21, desc[UR4][R8.64+0xc] ;  /* 0x00000c0408158981 */ /* 0x000f22000c1e1900 */
[----:B------:R-:W-:-:S03]  /*0400*/  @P2 LOP3.LUT R3, R3, R19, RZ, 0x3c, !PT ;  /* 0x0000001303032212 */ /* 0x000fc600078e3cff */
[----:B------:R-:W4:Y:S01]  /*0410*/  @!P0 LDG.E R19, desc[UR4][R8.64+0x4] ;  /* 0x0000040408138981 */ /* 0x000f22000c1e1900 */
[----:B------:R-:W-:-:S03]  /*0420*/  @P4 LOP3.LUT R13, R13, R23, RZ, 0x3c, !PT ;  /* 0x000000170d0d4212 */ /* 0x000fc600078e3cff */
[----:B------:R-:W4:Y:S01]  /*0430*/  @P1 LDG.E R23, desc[UR4][R8.64+0x18] ;  /* 0x0000180408171981 */ /* 0x000f22000c1e1900 */
[----:B--2---:R-:W-:-:S03]  /*0440*/  @!P0 LOP3.LUT R5, R5, R18, RZ, 0x3c, !PT ;  /* 0x0000001205058212 */ /* 0x004fc600078e3cff */
[----:B------:R-:W2:Y:S01]  /*0450*/  @P2 LDG.E R18, desc[UR4][R8.64+0x30] ;  /* 0x0000300408122981 */ /* 0x000ea2000c1e1900 */
[----:B---3--:R-:W-:-:S03]  /*0460*/  @P3 LOP3.LUT R3, R3, R22, RZ, 0x3c, !PT ;  /* 0x0000001603033212 */ /* 0x008fc600078e3cff */
[----:B------:R-:W3:Y:S01]  /*0470*/  @P4 LDG.E R22, desc[UR4][R8.64+0x60] ;  /* 0x0000600408164981 */ /* 0x000ee2000c1e1900 */
[----:B----4-:R-:W-:-:S03]  /*0480*/  @P1 LOP3.LUT R5, R5, R20, RZ, 0x3c, !PT ;  /* 0x0000001405051212 */ /* 0x010fc600078e3cff */
[----:B------:R-:W4:Y:S01]  /*0490*/  @P3 LDG.E R20, desc[UR4][R8.64+0x44] ;  /* 0x0000440408143981 */ /* 0x000f22000c1e1900 */
[----:B------:R-:W-:-:S03]  /*04a0*/  @P5 LOP3.LUT R13, R13, R26, RZ, 0x3c, !PT ;  /* 0x0000001a0d0d5212 */ /* 0x000fc600078e3cff */
[----:B------:R-:W4:Y:S01]  /*04b0*/  @P6 LDG.E R26, desc[UR4][R8.64+0x78] ;  /* 0x00007804081a6981 */ /* 0x000f22000c1e1900 */
[----:B------:R-:W-:-:S03]  /*04c0*/  @!P0 LOP3.LUT R2, R2, R21, RZ, 0x3c, !PT ;  /* 0x0000001502028212 */ /* 0x000fc600078e3cff */
[----:B------:R-:W4:Y:S01]  /*04d0*/  @P2 LDG.E R21, desc[UR4][R8.64+0x34] ;  /* 0x0000340408152981 */ /* 0x000f22000c1e1900 */
[----:B------:R-:W-:-:S03]  /*04e0*/  @!P0 LOP3.LUT R4, R4, R19, RZ, 0x3c, !PT ;  /* 0x0000001304048212 */ /* 0x000fc600078e3cff */
[----:B------:R-:W4:Y:S01]  /*04f0*/  @P2 LDG.E R19, desc[UR4][R8.64+0x2c] ;  /* 0x00002c0408132981 */ /* 0x000f22000c1e1900 */
[----:B------:R-:W-:Y:S02]  /*0500*/  @P1 LOP3.LUT R2, R2, R25, RZ, 0x3c, !PT ;  /* 0x0000001902021212 */ /* 0x000fe400078e3cff */
[----:B------:R-:W-:Y:S01]  /*0510*/  @P1 LOP3.LUT R4, R4, R23, RZ, 0x3c, !PT ;  /* 0x0000001704041212 */ /* 0x000fe200078e3cff */
[----:B------:R-:W4:Y:S04]  /*0520*/  @P3 LDG.E R25, desc[UR4][R8.64+0x48] ;  /* 0x0000480408193981 */ /* 0x000f28000c1e1900 */
[----:B------:R-:W4:Y:S01]  /*0530*/  @P3 LDG.E R23, desc[UR4][R8.64+0x40] ;  /* 0x0000400408173981 */ /* 0x000f22000c1e1900 */
[----:B------:R-:W-:Y:S02]  /*0540*/  LOP3.LUT P0, RZ, R24, 0x80, RZ, 0xc0, !PT ;  /* 0x0000008018ff7812 */ /* 0x000fe4000780c0ff */
[----:B--2---:R-:W-:-:S02]  /*0550*/  @P2 LOP3.LUT R5, R5, R18, RZ, 0x3c, !PT ;  /* 0x0000001205052212 */ /* 0x004fc400078e3cff */
[----:B------:R-:W2:Y:S01]  /*0560*/  @P4 LDG.E R18, desc[UR4][R8.64+0x58] ;  /* 0x0000580408124981 */ /* 0x000ea2000c1e1900 */
[----:B---3--:R-:W-:-:S03]  /*0570*/  @P4 LOP3.LUT R3, R3, R22, RZ, 0x3c, !PT ;  /* 0x0000001603034212 */ /* 0x008fc600078e3cff */
[----:B------:R-:W3:Y:S01]  /*0580*/  @P5 LDG.E R22, desc[UR4][R8.64+0x74] ;  /* 0x0000740408165981 */ /* 0x000ee2000c1e1900 */
[----:B----4-:R-:W-:-:S03]  /*0590*/  @P3 LOP3.LUT R5, R5, R20, RZ, 0x3c, !PT ;  /* 0x0000001405053212 */ /* 0x010fc600078e3cff */
[----:B------:R-:W4:Y:S01]  /*05a0*/  @P5 LDG.E R20, desc[UR4][R8.64+0x6c] ;  /* 0x00006c0408145981 */ /* 0x000f22000c1e1900 */
[----:B------:R-:W-:-:S03]  /*05b0*/  @P6 LOP3.LUT R13, R13, R26, RZ, 0x3c, !PT ;  /* 0x0000001a0d0d6212 */ /* 0x000fc600078e3cff */
        /* <DEDUP_REMOVED lines=9> */
[----:B--2---:R-:W-:-:S03]  /*0650*/  @P4 LOP3.LUT R5, R5, R18, RZ, 0x3c, !PT ;  /* 0x0000001205054212 */ /* 0x004fc600078e3cff */
        /* <DEDUP_REMOVED lines=15> */
[----:B--2---:R-:W-:-:S04]  /*0750*/  @P6 LOP3.LUT R5, R5, R18, RZ, 0x3c, !PT ;  /* 0x0000001205056212 */ /* 0x004fc800078e3cff */
[----:B---3--:R-:W-:Y:S02]  /*0760*/  @P0 LOP3.LUT R5, R5, R22, RZ, 0x3c, !PT ;  /* 0x0000001605050212 */ /* 0x008fe400078e3cff */
[----:B----4-:R-:W-:-:S04]  /*0770*/  @P6 LOP3.LUT R3, R3, R20, RZ, 0x3c, !PT ;  /* 0x0000001403036212 */ /* 0x010fc800078e3cff */
[----:B------:R-:W-:Y:S02]  /*0780*/  @P0 LOP3.LUT R3, R3, R26, RZ, 0x3c, !PT ;  /* 0x0000001a03030212 */ /* 0x000fe400078e3cff */
[----:B------:R-:W-:Y:S02]  /*0790*/  @P6 LOP3.LUT R2, R2, R21, RZ, 0x3c, !PT ;  /* 0x0000001502026212 */ /* 0x000fe400078e3cff */
[----:B------:R-:W-:Y:S02]  /*07a0*/  @P6 LOP3.LUT R4, R4, R19, RZ, 0x3c, !PT ;  /* 0x0000001304046212 */ /* 0x000fe400078e3cff */
[----:B------:R-:W-:Y:S02]  /*07b0*/  @P0 LOP3.LUT R2, R2, R25, RZ, 0x3c, !PT ;  /* 0x0000001902020212 */ /* 0x000fe400078e3cff */
[----:B------:R-:W-:Y:S02]  /*07c0*/  @P0 LOP3.LUT R4, R4, R23, RZ, 0x3c, !PT ;  /* 0x0000001704040212 */ /* 0x000fe400078e3cff */
[----:B------:R-:W-:-:S13]  /*07d0*/  R2P PR, R24.B1, 0x7f ;  /* 0x0000007f18007804 */ /* 0x000fda0000001000 */
[----:B------:R-:W2:Y:S04]  /*07e0*/  @P0 LDG.E R18, desc[UR4][R8.64+0xa0] ;  /* 0x0000a00408120981 */ /* 0x000ea8000c1e1900 */
[----:B------:R-:W3:Y:S04]  /*07f0*/  @P1 LDG.E R20, desc[UR4][R8.64+0xb4] ;  /* 0x0000b40408141981 */ /* 0x000ee8000c1e1900 */
[----:B------:R-:W4:Y:S04]  /*0800*/  @P2 LDG.E R26, desc[UR4][R8.64+0xc8] ;  /* 0x0000c804081a2981 */ /* 0x000f28000c1e1900 */
[----:B------:R-:W4:Y:S04]  /*0810*/  @P3 LDG.E R28, desc[UR4][R8.64+0xdc] ;  /* 0x0000dc04081c3981 */ /* 0x000f28000c1e1900 */
[----:B------:R-:W4:Y:S04]  /*0820*/  @P0 LDG.E R19, desc[UR4][R8.64+0xa4] ;  /* 0x0000a40408130981 */ /* 0x000f28000c1e1900 */
[----:B------:R-:W4:Y:S04]  /*0830*/  @P0 LDG.E R22, desc[UR4][R8.64+0xb0] ;  /* 0x0000b00408160981 */ /* 0x000f28000c1e1900 */
[----:B------:R-:W4:Y:S04]  /*0840*/  @P4 LDG.E R25, desc[UR4][R8.64+0xf0] ;  /* 0x0000f00408194981 */ /* 0x000f28000c1e1900 */
[----:B------:R-:W4:Y:S04]  /*0850*/  @P0 LDG.E R21, desc[UR4][R8.64+0xac] ;  /* 0x0000ac0408150981 */ /* 0x000f28000c1e1900 */
[----:B------:R-:W4:Y:S01]  /*0860*/  @P1 LDG.E R23, desc[UR4][R8.64+0xb8] ;  /* 0x0000b80408171981 */ /* 0x000f22000c1e1900 */
[----:B--2---:R-:W-:-:S03]  /*0870*/  @P0 LOP3.LUT R13, R13, R18, RZ, 0x3c, !PT ;  /* 0x000000120d0d0212 */ /* 0x004fc600078e3cff */
[----:B------:R-:W2:Y:S01]  /*0880*/  @P1 LDG.E R18, desc[UR4][R8.64+0xbc] ;  /* 0x0000bc0408121981 */ /* 0x000ea2000c1e1900 */
[----:B---3--:R-:W-:-:S03]  /*0890*/  @P1 LOP3.LUT R13, R13, R20, RZ, 0x3c, !PT ;  /* 0x000000140d0d1212 */ /* 0x008fc600078e3cff */
[----:B------:R-:W3:Y:S01]  /*08a0*/  @P0 LDG.E R20, desc[UR4][R8.64+0xa8] ;  /* 0x0000a80408140981 */ /* 0x000ee2000c1e1900 */
[----:B----4-:R-:W-:-:S03]  /*08b0*/  @P2 LOP3.LUT R13, R13, R26, RZ, 0x3c, !PT ;  /* 0x0000001a0d0d2212 */ /* 0x010fc600078e3cff */
[----:B------:R-:W4:Y:S01]  /*08c0*/  @P5 LDG.E R26, desc[UR4][R8.64+0x104] ;  /* 0x00010404081a5981 */ /* 0x000f22000c1e1900 */
[----:B------:R-:W-:Y:S02]  /*08d0*/  @P3 LOP3.LUT R13, R13, R28, RZ, 0x3c, !PT ;  /* 0x0000001c0d0d3212 */ /* 0x000fe400078e3cff */
[----:B------:R-:W-:Y:S02]  /*08e0*/  @P0 LOP3.LUT R4, R4, R19, RZ, 0x3c, !PT ;  /* 0x0000001304040212 */ /* 0x000fe400078e3cff */
        /* <DEDUP_REMOVED lines=9> */
[----:B---3--:R-:W-:-:S03]  /*0980*/  @P0 LOP3.LUT R5, R5, R20, RZ, 0x3c, !PT ;  /* 0x0000001405050212 */ /* 0x008fc600078e3cff */
[----:B------:R-:W3:Y:S01]  /*0990*/  @P1 LDG.E R20, desc[UR4][R8.64+0xc4] ;  /* 0x0000c40408141981 */ /* 0x000ee2000c1e1900 */
[----:B--2---:R-:W-:-:S03]  /*09a0*/  @P1 LOP3.LUT R5, R5, R18, RZ, 0x3c, !PT ;  /* 0x0000001205051212 */ /* 0x004fc600078e3cff */
[----:B------:R-:W2:Y:S01]  /*09b0*/  @P3 LDG.E R18, desc[UR4][R8.64+0xe4] ;  /* 0x0000e40408123981 */ /* 0x000ea2000c1e1900 */
[----:B------:R-:W-:Y:S02]  /*09c0*/  LOP3.LUT P0, RZ, R24, 0x8000, RZ, 0xc0, !PT ;  /* 0x0000800018ff7812 */ /* 0x000fe4000780c0ff */
[----:B----4-:R-:W-:Y:S01]  /*09d0*/  @P5 LOP3.LUT R13, R13, R26, RZ, 0x3c, !PT ;  /* 0x0000001a0d0d5212 */ /* 0x010fe200078e3cff */
[----:B------:R-:W4:Y:S04]  /*09e0*/  @P2 LDG.E R24, desc[UR4][R8.64+0xd8] ;  /* 0x0000d80408182981 */ /* 0x000f28000c1e1900 */
[----:B------:R-:W4:Y:S01]  /*09f0*/  @P6 LDG.E R26, desc[UR4][R8.64+0x118] ;  /* 0x00011804081a6981 */ /* 0x000f22000c1e1900 */
[----:B------:R-:W-:Y:S02]  /*0a00*/  @P1 LOP3.LUT R2, R2, R19, RZ, 0x3c, !PT ;  /* 0x0000001302021212 */ /* 0x000fe400078e3cff */
[----:B------:R-:W-:Y:S01]  /*0a10*/  @P2 LOP3.LUT R5, R5, R22, RZ, 0x3c, !PT ;  /* 0x0000001605052212 */ /* 0x000fe200078e3cff */
[----:B------:R-:W4:Y:S04]  /*0a20*/  @P3 LDG.E R19, desc[UR4][R8.64+0xe8] ;  /* 0x0000e80408133981 */ /* 0x000f28000c1e1900 */
[----:B------:R-:W4:Y:S01]  /*0a30*/  @P4 LDG.E R22, desc[UR4][R8.64+0xf8] ;  /* 0x0000f80408164981 */ /* 0x000f22000c1e1900 */
[----:B------:R-:W-:-:S03]  /*0a40*/  @P2 LOP3.LUT R4, R4, R21, RZ, 0x3c, !PT ;  /* 0x0000001504042212 */ /* 0x000fc600078e3cff */
[----:B------:R-:W4:Y:S01]  /*0a50*/  @P4 LDG.E R21, desc[UR4][R8.64+0xf4] ;  /* 0x0000f40408154981 */ /* 0x000f22000c1e1900 */
[----:B------:R-:W-:-:S03]  /*0a60*/  @P2 LOP3.LUT R2, R2, R23, RZ, 0x3c, !PT ;  /* 0x0000001702022212 */ /* 0x000fc600078e3cff */
[----:B------:R-:W4:Y:S01]  /*0a70*/  @P4 LDG.E R23, desc[UR4][R8.64+0xfc] ;  /* 0x0000fc0408174981 */ /* 0x000f22000c1e1900 */
[----:B------:R-:W-:-:S03]  /*0a80*/  @P3 LOP3.LUT R4, R4, R25, RZ, 0x3c, !PT ;  /* 0x0000001904043212 */ /* 0x000fc600078e3cff */
[----:B------:R-:W4:Y:S04]  /*0a90*/  @P5 LDG.E R25, desc[UR4][R8.64+0x108] ;  /* 0x0001080408195981 */ /* 0x000f28000c1e1900 */
[----:B------:R-:W4:Y:S01]  /*0aa0*/  @P0 LDG.E R27, desc[UR4][R8.64+0x138] ;  /* 0x00013804081b0981 */ /* 0x000f22000c1e1900 */
[----:B---3--:R-:W-:-:S03]  /*0ab0*/  @P1 LOP3.LUT R3, R3, R20, RZ, 0x3c, !PT ;  /* 0x0000001403031212 */ /* 0x008fc600078e3cff */
[----:B------:R-:W3:Y:S01]  /*0ac0*/  @P3 LDG.E R20, desc[UR4][R8.64+0xec] ;  /* 0x0000ec0408143981 */ /* 0x000ee2000c1e1900 */
[----:B--2---:R-:W-:-:S03]  /*0ad0*/  @P3 LOP3.LUT R5, R5, R18, RZ, 0x3c, !PT ;  /* 0x0000001205053212 */ /* 0x004fc600078e3cff */
[----:B------:R-:W2:Y:S01]  /*0ae0*/  @P5 LDG.E R18, desc[UR4][R8.64+0x10c] ;  /* 0x00010c0408125981 */ /* 0x000ea2000c1e1900 */
        /* <DEDUP_REMOVED lines=22> */
[----:B------:R-:W-:-:S05]  /*0c50*/  VIADD R17, R17, 0x10 ;  /* 0x0000001011117836 */ /* 0x000fca0000000000 */
[----:B------:R-:W-:Y:S02]  /*0c60*/  ISETP.NE.AND P1, PT, R17, 0x20, PT ;  /* 0x000000201100780c */ /* 0x000fe40003f25270 */
[----:B------:R-:W-:Y:S02]  /*0c70*/  @P5 LOP3.LUT R2, R2, R19, RZ, 0x3c, !PT ;  /* 0x0000001302025212 */ /* 0x000fe400078e3cff */
[----:B------:R-:W-:Y:S02]  /*0c80*/  @P6 LOP3.LUT R4, R4, R21, RZ, 0x3c, !PT ;  /* 0x0000001504046212 */ /* 0x000fe400078e3cff */
[----:B------:R-:W-:Y:S02]  /*0c90*/  @P6 LOP3.LUT R5, R5, R22, RZ, 0x3c, !PT ;  /* 0x0000001605056212 */ /* 0x000fe400078e3cff */
[----:B------:R-:W-:Y:S02]  /*0ca0*/  @P6 LOP3.LUT R2, R2, R23, RZ, 0x3c, !PT ;  /* 0x0000001702026212 */ /* 0x000fe400078e3cff */
[----:B------:R-:W-:-:S02]  /*0cb0*/  @P0 LOP3.LUT R4, R4, R25, RZ, 0x3c, !PT ;  /* 0x0000001904040212 */ /* 0x000fc400078e3cff */
[----:B------:R-:W-:Y:S02]  /*0cc0*/  @P0 LOP3.LUT R2, R2, R27, RZ, 0x3c, !PT ;  /* 0x0000001b02020212 */ /* 0x000fe400078e3cff */
[----:B---3--:R-:W-:-:S04]  /*0cd0*/  @P5 LOP3.LUT R3, R3, R20, RZ, 0x3c, !PT ;  /* 0x0000001403035212 */ /* 0x008fc800078e3cff */
[----:B--2---:R-:W-:Y:S02]  /*0ce0*/  @P6 LOP3.LUT R3, R3, R18, RZ, 0x3c, !PT ;  /* 0x0000001203036212 */ /* 0x004fe400078e3cff */
[----:B----4-:R-:W-:Y:S02]  /*0cf0*/  @P0 LOP3.LUT R5, R5, R24, RZ, 0x3c, !PT ;  /* 0x0000001805050212 */ /* 0x010fe400078e3cff */
[----:B------:R-:W-:Y:S01]  /*0d00*/  @P0 LOP3.LUT R3, R3, R26, RZ, 0x3c, !PT ;  /* 0x0000001a03030212 */ /* 0x000fe200078e3cff */
[----:B------:R-:W-:Y:S06]  /*0d10*/  @P1 BRA `(.L_x_8) ;  /* 0xfffffff400481947 */ /* 0x000fec000383ffff */
[----:B------:R-:W-:-:S05]  /*0d20*/  VIADD R15, R15, 0x1 ;  /* 0x000000010f0f7836 */ /* 0x000fca0000000000 */
[----:B------:R-:W-:-:S13]  /*0d30*/  ISETP.NE.AND P0, PT, R15, 0x5, PT ;  /* 0x000000050f00780c */ /* 0x000fda0003f05270 */
[----:B------:R-:W-:Y:S05]  /*0d40*/  @P0 BRA `(.L_x_9) ;  /* 0xfffffff400240947 */ /* 0x000fea000383ffff */
[----:B------:R-:W0:Y:S01]  /*0d50*/  LDC.64 R8, c[0x0][0x380] ;  /* 0x0000e000ff087b82 */ /* 0x000e220000000a00 */
[----:B------:R-:W-:Y:S01]  /*0d60*/  VIADD R12, R12, 0x1 ;  /* 0x000000010c0c7836 */ /* 0x000fe20000000000 */
[----:B------:R-:W-:-:S04]  /*0d70*/  LOP3.LUT R15, R0, 0x3, RZ, 0xc0, !PT ;  /* 0x00000003000f7812 */ /* 0x000fc800078ec0ff */
[----:B------:R-:W-:Y:S01]  /*0d80*/  ISETP.GE.U32.AND P0, PT, R12, R15, PT ;  /* 0x0000000f0c00720c */ /* 0x000fe20003f06070 */
[----:B0-----:R-:W-:-:S05]  /*0d90*/  IMAD.WIDE.U32 R8, R14, 0x30, R8 ;  /* 0x000000300e087825 */ /* 0x001fca00078e0008 */
[----:B------:R0:W-:Y:S04]  /*0da0*/  STG.E.64 desc[UR4][R8.64+0x8], R4 ;  /* 0x0000080408007986 */ /* 0x0001e8000c101b04 */
[----:B------:R0:W-:Y:S04]  /*0db0*/  STG.E.64 desc[UR4][R8.64+0x10], R2 ;  /* 0x0000100208007986 */ /* 0x0001e8000c101b04 */
[----:B------:R0:W-:Y:S01]  /*0dc0*/  STG.E desc[UR4][R8.64+0x4], R13 ;  /* 0x0000040d08007986 */ /* 0x0001e2000c101904 */
[----:B------:R-:W-:Y:S05]  /*0dd0*/  @!P0 BRA `(.L_x_10) ;  /* 0xfffffff000f08947 */ /* 0x000fea000383ffff */
.L_x_7:
[----:B------:R-:W-:Y:S05]  /*0de0*/  BSYNC.RECONVERGENT B1 ;  /* 0x0000000000017941 */ /* 0x000fea0003800200 */
.L_x_6:
[----:B------:R-:W-:Y:S01]  /*0df0*/  ISETP.GT.U32.AND P0, PT, R0, 0x3, PT ;  /* 0x000000030000780c */ /* 0x000fe20003f04070 */
[----:B------:R-:W-:Y:S01]  /*0e00*/  VIADD R10, R10, 0x1 ;  /* 0x000000010a0a7836 */ /* 0x000fe20000000000 */
[--C-:B------:R-:W-:Y:S02]  /*0e10*/  SHF.R.U64 R0, R0, 0x2, R11.reuse ;  /* 0x0000000200007819 */ /* 0x100fe4000000120b */
[----:B------:R-:W-:Y:S02]  /*0e20*/  ISETP.GT.U32.AND.EX P0, PT, R11, RZ, PT, P0 ;  /* 0x000000ff0b00720c */ /* 0x000fe40003f04100 */
[----:B------:R-:W-:-:S11]  /*0e30*/  SHF.R.U32.HI R11, RZ, 0x2, R11 ;  /* 0x00000002ff0b7819 */ /* 0x000fd6000001160b */
[----:B------:R-:W-:Y:S05]  /*0e40*/  @P0 BRA `(.L_x_11) ;  /* 0xfffffff000b40947 */ /* 0x000fea000383ffff */
.L_x_5:
[----:B------:R-:W-:Y:S05]  /*0e50*/  BSYNC.RECONVERGENT B0 ;  /* 0x0000000000007941 */ /* 0x000fea0003800200 */
.L_x_4:
[----:B0-----:R-:W0:Y:S01]  /*0e60*/  S2R R5, SR_TID.X ;  /* 0x0000000000057919 */ /* 0x001e220000002100 */
[----:B------:R-:W0:Y:S02]  /*0e70*/  LDC.64 R2, c[0x0][0x380] ;  /* 0x0000e000ff027b82 */ /* 0x000e240000000a00 */
[----:B0-----:R-:W-:-:S05]  /*0e80*/  IMAD.WIDE.U32 R2, R5, 0x30, R2 ;  /* 0x0000003005027825 */ /* 0x001fca00078e0002 */
[----:B------:R-:W-:Y:S04]  /*0e90*/  STG.E.64 desc[UR4][R2.64+0x18], RZ ;  /* 0x000018ff02007986 */ /* 0x000fe8000c101b04 */
[----:B------:R-:W-:Y:S04]  /*0ea0*/  STG.E desc[UR4][R2.64+0x20], RZ ;  /* 0x000020ff02007986 */ /* 0x000fe8000c101904 */
[----:B------:R-:W-:Y:S01]  /*0eb0*/  STG.E.64 desc[UR4][R2.64+0x28], RZ ;  /* 0x000028ff02007986 */ /* 0x000fe2000c101b04 */
[----:B------:R-:W-:Y:S05]  /*0ec0*/  EXIT ;  /* 0x000000000000794d */ /* 0x000fea0003800000 */
.L_x_12:
        /* <DEDUP_REMOVED lines=11> */
.L_x_14:


//--------------------- .nv.global.init           --------------------------
	.section	.nv.global.init,"aw",@progbits
	.align	4
.nv.global.init:
	.type		mrg32k3aM1SubSeq,@object
	.size		mrg32k3aM1SubSeq,(mrg32k3aM2SubSeq - mrg32k3aM1SubSeq)
mrg32k3aM1SubSeq:
        /*0000*/ 	.byte	0x0b, 0xcc, 0xee, 0x04, 0x73, 0x29, 0x8b, 0x6f, 0xf6, 0x53, 0x03, 0xf6, 0x23, 0xf6, 0xea, 0xda
        /* <DEDUP_REMOVED lines=125> */
	.type		mrg32k3aM2SubSeq,@object
	.size		mrg32k3aM2SubSeq,(mrg32k3aM1 - mrg32k3aM2SubSeq)
mrg32k3aM2SubSeq:
        /* <DEDUP_REMOVED lines=126> */
	.type		mrg32k3aM1,@object
	.size		mrg32k3aM1,(mrg32k3aM1Seq - mrg32k3aM1)
mrg32k3aM1:
        /* <DEDUP_REMOVED lines=144> */
	.type		mrg32k3aM1Seq,@object
	.size		mrg32k3aM1Seq,(mrg32k3aM2 - mrg32k3aM1Seq)
mrg32k3aM1Seq:
        /* <DEDUP_REMOVED lines=144> */
	.type		mrg32k3aM2,@object
	.size		mrg32k3aM2,(mrg32k3aM2Seq - mrg32k3aM2)
mrg32k3aM2:
        /* <DEDUP_REMOVED lines=144> */
	.type		mrg32k3aM2Seq,@object
	.size		mrg32k3aM2Seq,(precalc_xorwow_matrix - mrg32k3aM2Seq)
mrg32k3aM2Seq:
        /* <DEDUP_REMOVED lines=144> */
	.type		precalc_xorwow_matrix,@object
	.size		precalc_xorwow_matrix,(precalc_xorwow_offset_matrix - precalc_xorwow_matrix)
precalc_xorwow_matrix:
        /* <DEDUP_REMOVED lines=6400> */
	.type		precalc_xorwow_offset_matrix,@object
	.size		precalc_xorwow_offset_matrix,($str - precalc_xorwow_offset_matrix)
precalc_xorwow_offset_matrix:
        /* <DEDUP_REMOVED lines=6400> */
	.type		$str,@object
	.size		$str,($str$1 - $str)
$str:
        /*353c0*/ 	.byte	0x6d, 0x65, 0x6d, 0x5f, 0x6b, 0x65, 0x72, 0x6e, 0x65, 0x6c, 0x5f, 0x70, 0x72, 0x6f, 0x63, 0x65
        /*353d0*/ 	.byte	0x73, 0x73, 0x3a, 0x20, 0x4d, 0x65, 0x6d, 0x6f, 0x72, 0x79, 0x20, 0x72, 0x65, 0x67, 0x69, 0x6f
        /*353e0*/ 	.byte	0x6e, 0x20, 0x62, 0x79, 0x20, 0x69, 0x6e, 0x64, 0x65, 0x78, 0x20, 0x25, 0x64, 0x20, 0x6f, 0x75
        /*353f0*/ 	.byte	0x74, 0x20, 0x6f, 0x66, 0x20, 0x62, 0x6f, 0x75, 0x6e, 0x64, 0x73, 0x0a, 0x00
	.type		$str$1,@object
	.size		$str$1,(.L_10 - $str$1)
$str$1:
        /*353fd*/ 	.byte	0x6d, 0x65, 0x6d, 0x5f, 0x6b, 0x65, 0x72, 0x6e, 0x65, 0x6c, 0x5f, 0x70, 0x72, 0x6f, 0x63, 0x65
        /*3540d*/ 	.byte	0x73, 0x73, 0x3a, 0x20, 0x54, 0x72, 0x79, 0x69, 0x6e, 0x67, 0x20, 0x74, 0x6f, 0x20, 0x61, 0x63
        /*3541d*/ 	.byte	0x63, 0x65, 0x73, 0x73, 0x20, 0x69, 0x6e, 0x76, 0x61, 0x6c, 0x69, 0x64, 0x20, 0x6d, 0x65, 0x6d
        /*3542d*/ 	.byte	0x6f, 0x72, 0x79, 0x20, 0x62, 0x6c, 0x6f, 0x63, 0x6b, 0x20, 0x69, 0x6e, 0x64, 0x65, 0x78, 0x20
        /*3543d*/ 	.byte	0x3d, 0x20, 0x25, 0x64, 0x0a, 0x00
.L_10:


//--------------------- .nv.shared.reserved.0     --------------------------
	.section	.nv.shared.reserved.0,"aw",@nobits
	.weak		__nv_reservedSMEM_offset_0_alias
	.size		__nv_reservedSMEM_offset_0_alias, 0, 64
	.other		__nv_reservedSMEM_offset_0_alias,@"STO_CUDA_RESERVED_SHARED STV_DEFAULT"
__nv_reservedSMEM_offset_0_alias:
	.zero		0
	.zero		64


//--------------------- .nv.constant0._Z18mem_kernel_processP17curandStateXORWOWP14mem_test_blockii --------------------------
	.section	.nv.constant0._Z18mem_kernel_processP17curandStateXORWOWP14mem_test_blockii,"a",@progbits
	.sectionflags	@""
	.align	4
.nv.constant0._Z18mem_kernel_processP17curandStateXORWOWP14mem_test_blockii:
	.zero		920


//--------------------- .nv.constant0._Z16mem_kernel_setupP17curandStateXORWOW --------------------------
	.section	.nv.constant0._Z16mem_kernel_setupP17curandStateXORWOW,"a",@progbits
	.sectionflags	@""
	.align	4
.nv.constant0._Z16mem_kernel_setupP17curandStateXORWOW:
	.zero		904


//--------------------- SYMBOLS --------------------------

	.type		.nv.reservedSmem.offset0,@object
	.size		.nv.reservedSmem.offset0,0x4
	.type		vprintf,@function
